//
// Generated by NVIDIA NVVM Compiler
//
// Compiler Build ID: CL-36424714
// Cuda compilation tools, release 13.0, V13.0.88
// Based on NVVM 20.0.0
//

.version 9.0
.target sm_100
.address_size 64

	// .globl	_Z11getQueueGPUPfS_ii

.visible .entry _Z11getQueueGPUPfS_ii(
	.param .u64 .ptr .align 1 _Z11getQueueGPUPfS_ii_param_0,
	.param .u64 .ptr .align 1 _Z11getQueueGPUPfS_ii_param_1,
	.param .u32 _Z11getQueueGPUPfS_ii_param_2,
	.param .u32 _Z11getQueueGPUPfS_ii_param_3
)
{
	.reg .pred 	%p<19>;
	.reg .b32 	%r<122>;
	.reg .b32 	%f<266>;
	.reg .b64 	%rd<148>;

	ld.param.u64 	%rd3, [_Z11getQueueGPUPfS_ii_param_0];
	ld.param.u32 	%r47, [_Z11getQueueGPUPfS_ii_param_2];
	ld.param.u32 	%r48, [_Z11getQueueGPUPfS_ii_param_3];
	cvta.to.global.u64 	%rd1, %rd3;
	div.s32 	%r1, %r47, %r48;
	setp.lt.s32 	%p1, %r1, 3;
	@%p1 bra 	$L__BB0_13;
	add.s32 	%r2, %r1, -2;
	mov.b32 	%r107, 1;
	mul.wide.s32 	%rd24, %r48, 4;
$L__BB0_2:
	mul.lo.s32 	%r106, %r107, %r48;
	add.s32 	%r105, %r106, 1;
	add.s32 	%r50, %r106, %r48;
	add.s32 	%r51, %r50, -1;
	setp.ge.s32 	%p2, %r105, %r51;
	@%p2 bra 	$L__BB0_12;
	add.s32 	%r52, %r48, -3;
	setp.lt.u32 	%p3, %r52, 3;
	@%p3 bra 	$L__BB0_7;
	add.s32 	%r53, %r48, -2;
	and.b32  	%r54, %r53, -4;
	neg.s32 	%r108, %r54;
	add.s32 	%r55, %r107, -1;
	mul.lo.s32 	%r109, %r48, %r55;
$L__BB0_5:
	.pragma "nounroll";
	ld.param.u64 	%rd141, [_Z11getQueueGPUPfS_ii_param_1];
	add.s32 	%r56, %r106, 1;
	add.s32 	%r57, %r109, 1;
	mul.wide.s32 	%rd5, %r57, 4;
	add.s64 	%rd6, %rd1, %rd5;
	ld.global.f32 	%f1, [%rd6];
	add.s64 	%rd8, %rd6, %rd24;
	ld.global.f32 	%f2, [%rd8];
	sub.f32 	%f3, %f1, %f2;
	cvta.to.global.u64 	%rd9, %rd141;
	mul.wide.s32 	%rd10, %r56, 4;
	add.s64 	%rd11, %rd9, %rd10;
	st.global.f32 	[%rd11], %f3;
	add.s64 	%rd12, %rd8, %rd24;
	ld.global.f32 	%f4, [%rd12];
	ld.global.f32 	%f5, [%rd8];
	sub.f32 	%f6, %f4, %f5;
	add.f32 	%f7, %f3, %f6;
	st.global.f32 	[%rd11], %f7;
	ld.global.f32 	%f8, [%rd8+-4];
	ld.global.f32 	%f9, [%rd8];
	sub.f32 	%f10, %f8, %f9;
	add.f32 	%f11, %f7, %f10;
	st.global.f32 	[%rd11], %f11;
	ld.global.f32 	%f12, [%rd8+4];
	ld.global.f32 	%f13, [%rd8];
	sub.f32 	%f14, %f12, %f13;
	add.f32 	%f15, %f11, %f14;
	st.global.f32 	[%rd11], %f15;
	ld.global.f32 	%f16, [%rd6+4];
	ld.global.f32 	%f17, [%rd8+4];
	sub.f32 	%f18, %f16, %f17;
	st.global.f32 	[%rd11+4], %f18;
	ld.global.f32 	%f19, [%rd12+4];
	ld.global.f32 	%f20, [%rd8+4];
	sub.f32 	%f21, %f19, %f20;
	add.f32 	%f22, %f18, %f21;
	st.global.f32 	[%rd11+4], %f22;
	ld.global.f32 	%f23, [%rd8];
	ld.global.f32 	%f24, [%rd8+4];
	sub.f32 	%f25, %f23, %f24;
	add.f32 	%f26, %f22, %f25;
	st.global.f32 	[%rd11+4], %f26;
	ld.global.f32 	%f27, [%rd8+8];
	ld.global.f32 	%f28, [%rd8+4];
	sub.f32 	%f29, %f27, %f28;
	add.f32 	%f30, %f26, %f29;
	st.global.f32 	[%rd11+4], %f30;
	ld.global.f32 	%f31, [%rd6+8];
	ld.global.f32 	%f32, [%rd8+8];
	sub.f32 	%f33, %f31, %f32;
	st.global.f32 	[%rd11+8], %f33;
	ld.global.f32 	%f34, [%rd12+8];
	ld.global.f32 	%f35, [%rd8+8];
	sub.f32 	%f36, %f34, %f35;
	add.f32 	%f37, %f33, %f36;
	st.global.f32 	[%rd11+8], %f37;
	ld.global.f32 	%f38, [%rd8+4];
	ld.global.f32 	%f39, [%rd8+8];
	sub.f32 	%f40, %f38, %f39;
	add.f32 	%f41, %f37, %f40;
	st.global.f32 	[%rd11+8], %f41;
	ld.global.f32 	%f42, [%rd8+12];
	ld.global.f32 	%f43, [%rd8+8];
	sub.f32 	%f44, %f42, %f43;
	add.f32 	%f45, %f41, %f44;
	st.global.f32 	[%rd11+8], %f45;
	ld.global.f32 	%f46, [%rd6+12];
	ld.global.f32 	%f47, [%rd8+12];
	sub.f32 	%f48, %f46, %f47;
	st.global.f32 	[%rd11+12], %f48;
	ld.global.f32 	%f49, [%rd12+12];
	ld.global.f32 	%f50, [%rd8+12];
	sub.f32 	%f51, %f49, %f50;
	add.f32 	%f52, %f48, %f51;
	st.global.f32 	[%rd11+12], %f52;
	ld.global.f32 	%f53, [%rd8+8];
	ld.global.f32 	%f54, [%rd8+12];
	sub.f32 	%f55, %f53, %f54;
	add.f32 	%f56, %f52, %f55;
	st.global.f32 	[%rd11+12], %f56;
	ld.global.f32 	%f57, [%rd8+16];
	ld.global.f32 	%f58, [%rd8+12];
	sub.f32 	%f59, %f57, %f58;
	add.f32 	%f60, %f56, %f59;
	st.global.f32 	[%rd11+12], %f60;
	add.s32 	%r106, %r106, 4;
	add.s32 	%r109, %r109, 4;
	add.s32 	%r108, %r108, 4;
	setp.eq.s32 	%p4, %r108, 0;
	@%p4 bra 	$L__BB0_6;
	bra.uni 	$L__BB0_5;
$L__BB0_6:
	add.s32 	%r105, %r106, 1;
$L__BB0_7:
	add.s32 	%r58, %r48, -2;
	and.b32  	%r59, %r58, 3;
	setp.eq.s32 	%p5, %r59, 0;
	@%p5 bra 	$L__BB0_12;
	ld.param.u64 	%rd142, [_Z11getQueueGPUPfS_ii_param_1];
	cvta.to.global.u64 	%rd2, %rd142;
	and.b32  	%r60, %r48, 3;
	setp.eq.s32 	%p6, %r60, 3;
	@%p6 bra 	$L__BB0_10;
	sub.s32 	%r61, %r105, %r48;
	mul.wide.s32 	%rd13, %r61, 4;
	add.s64 	%rd14, %rd1, %rd13;
	ld.global.f32 	%f61, [%rd14];
	add.s64 	%rd16, %rd14, %rd24;
	ld.global.f32 	%f62, [%rd16];
	sub.f32 	%f63, %f61, %f62;
	mul.wide.s32 	%rd17, %r105, 4;
	add.s64 	%rd18, %rd2, %rd17;
	st.global.f32 	[%rd18], %f63;
	add.s64 	%rd19, %rd16, %rd24;
	ld.global.f32 	%f64, [%rd19];
	ld.global.f32 	%f65, [%rd16];
	sub.f32 	%f66, %f64, %f65;
	add.f32 	%f67, %f63, %f66;
	st.global.f32 	[%rd18], %f67;
	mul.wide.s32 	%rd20, %r106, 4;
	add.s64 	%rd21, %rd1, %rd20;
	ld.global.f32 	%f68, [%rd21];
	ld.global.f32 	%f69, [%rd16];
	sub.f32 	%f70, %f68, %f69;
	add.f32 	%f71, %f67, %f70;
	st.global.f32 	[%rd18], %f71;
	ld.global.f32 	%f72, [%rd21+8];
	ld.global.f32 	%f73, [%rd16];
	sub.f32 	%f74, %f72, %f73;
	add.f32 	%f75, %f71, %f74;
	st.global.f32 	[%rd18], %f75;
	add.s32 	%r106, %r105, 1;
	ld.global.f32 	%f76, [%rd14+4];
	ld.global.f32 	%f77, [%rd16+4];
	sub.f32 	%f78, %f76, %f77;
	st.global.f32 	[%rd18+4], %f78;
	ld.global.f32 	%f79, [%rd19+4];
	ld.global.f32 	%f80, [%rd16+4];
	sub.f32 	%f81, %f79, %f80;
	add.f32 	%f82, %f78, %f81;
	st.global.f32 	[%rd18+4], %f82;
	ld.global.f32 	%f83, [%rd16];
	ld.global.f32 	%f84, [%rd16+4];
	sub.f32 	%f85, %f83, %f84;
	add.f32 	%f86, %f82, %f85;
	st.global.f32 	[%rd18+4], %f86;
	add.s32 	%r105, %r105, 2;
	ld.global.f32 	%f87, [%rd16+8];
	ld.global.f32 	%f88, [%rd16+4];
	sub.f32 	%f89, %f87, %f88;
	add.f32 	%f90, %f86, %f89;
	st.global.f32 	[%rd18+4], %f90;
$L__BB0_10:
	and.b32  	%r62, %r48, 1;
	setp.eq.b32 	%p7, %r62, 1;
	not.pred 	%p8, %p7;
	@%p8 bra 	$L__BB0_12;
	sub.s32 	%r63, %r105, %r48;
	mul.wide.s32 	%rd22, %r63, 4;
	add.s64 	%rd23, %rd1, %rd22;
	ld.global.f32 	%f91, [%rd23];
	add.s64 	%rd25, %rd23, %rd24;
	ld.global.f32 	%f92, [%rd25];
	sub.f32 	%f93, %f91, %f92;
	mul.wide.s32 	%rd26, %r105, 4;
	add.s64 	%rd27, %rd2, %rd26;
	st.global.f32 	[%rd27], %f93;
	add.s64 	%rd28, %rd25, %rd24;
	ld.global.f32 	%f94, [%rd28];
	ld.global.f32 	%f95, [%rd25];
	sub.f32 	%f96, %f94, %f95;
	add.f32 	%f97, %f93, %f96;
	st.global.f32 	[%rd27], %f97;
	mul.wide.s32 	%rd29, %r106, 4;
	add.s64 	%rd30, %rd1, %rd29;
	ld.global.f32 	%f98, [%rd30];
	ld.global.f32 	%f99, [%rd25];
	sub.f32 	%f100, %f98, %f99;
	add.f32 	%f101, %f97, %f100;
	st.global.f32 	[%rd27], %f101;
	ld.global.f32 	%f102, [%rd30+8];
	ld.global.f32 	%f103, [%rd25];
	sub.f32 	%f104, %f102, %f103;
	add.f32 	%f105, %f101, %f104;
	st.global.f32 	[%rd27], %f105;
$L__BB0_12:
	setp.ne.s32 	%p9, %r107, %r2;
	add.s32 	%r107, %r107, 1;
	@%p9 bra 	$L__BB0_2;
$L__BB0_13:
	setp.lt.s32 	%p10, %r48, 3;
	@%p10 bra 	$L__BB0_25;
	setp.eq.s32 	%p11, %r48, 3;
	mov.b32 	%r112, 1;
	@%p11 bra 	$L__BB0_17;
	mov.b32 	%r113, 0;
	mov.b32 	%r112, 1;
	add.s32 	%r68, %r47, -1;
	cvt.s64.s32 	%rd41, %r47;
	and.b32  	%r72, %r48, 2147483646;
	add.s32 	%r73, %r72, -4;
$L__BB0_16:
	ld.param.u64 	%rd143, [_Z11getQueueGPUPfS_ii_param_1];
	ld.param.u64 	%rd136, [_Z11getQueueGPUPfS_ii_param_0];
	add.s32 	%r67, %r112, %r48;
	cvta.to.global.u64 	%rd31, %rd136;
	mul.wide.s32 	%rd32, %r67, 4;
	add.s64 	%rd33, %rd31, %rd32;
	ld.global.f32 	%f106, [%rd33];
	mul.wide.u32 	%rd34, %r112, 4;
	add.s64 	%rd35, %rd31, %rd34;
	ld.global.f32 	%f107, [%rd35];
	sub.f32 	%f108, %f106, %f107;
	cvta.to.global.u64 	%rd36, %rd143;
	add.s64 	%rd37, %rd36, %rd34;
	st.global.f32 	[%rd37], %f108;
	ld.global.f32 	%f109, [%rd35+-4];
	ld.global.f32 	%f110, [%rd35];
	sub.f32 	%f111, %f109, %f110;
	add.f32 	%f112, %f108, %f111;
	st.global.f32 	[%rd37], %f112;
	add.s32 	%r29, %r112, 1;
	ld.global.f32 	%f113, [%rd35+4];
	ld.global.f32 	%f114, [%rd35];
	sub.f32 	%f115, %f113, %f114;
	add.f32 	%f116, %f112, %f115;
	st.global.f32 	[%rd37], %f116;
	sub.s32 	%r69, %r68, %r67;
	mul.wide.s32 	%rd38, %r69, 4;
	add.s64 	%rd39, %rd31, %rd38;
	ld.global.f32 	%f117, [%rd39];
	ld.global.f32 	%f118, [%rd35];
	sub.f32 	%f119, %f117, %f118;
	cvt.s64.s32 	%rd40, %r112;
	sub.s64 	%rd42, %rd41, %rd40;
	shl.b64 	%rd43, %rd42, 2;
	add.s64 	%rd44, %rd36, %rd43;
	st.global.f32 	[%rd44+-4], %f119;
	not.b32 	%r70, %r112;
	add.s32 	%r71, %r68, %r70;
	mul.wide.s32 	%rd45, %r71, 4;
	add.s64 	%rd46, %rd31, %rd45;
	ld.global.f32 	%f120, [%rd46];
	ld.global.f32 	%f121, [%rd35];
	sub.f32 	%f122, %f120, %f121;
	add.f32 	%f123, %f119, %f122;
	st.global.f32 	[%rd44+-4], %f123;
	add.s64 	%rd47, %rd43, %rd31;
	ld.global.f32 	%f124, [%rd47];
	ld.global.f32 	%f125, [%rd35];
	sub.f32 	%f126, %f124, %f125;
	add.f32 	%f127, %f123, %f126;
	st.global.f32 	[%rd44+-4], %f127;
	ld.global.f32 	%f128, [%rd33+4];
	ld.global.f32 	%f129, [%rd35+4];
	sub.f32 	%f130, %f128, %f129;
	st.global.f32 	[%rd37+4], %f130;
	ld.global.f32 	%f131, [%rd35];
	ld.global.f32 	%f132, [%rd35+4];
	sub.f32 	%f133, %f131, %f132;
	add.f32 	%f134, %f130, %f133;
	st.global.f32 	[%rd37+4], %f134;
	add.s32 	%r112, %r112, 2;
	ld.global.f32 	%f135, [%rd35+8];
	ld.global.f32 	%f136, [%rd35+4];
	sub.f32 	%f137, %f135, %f136;
	add.f32 	%f138, %f134, %f137;
	st.global.f32 	[%rd37+4], %f138;
	ld.global.f32 	%f139, [%rd39+-4];
	ld.global.f32 	%f140, [%rd35+4];
	sub.f32 	%f141, %f139, %f140;
	cvt.s64.s32 	%rd48, %r29;
	sub.s64 	%rd49, %rd41, %rd48;
	shl.b64 	%rd50, %rd49, 2;
	add.s64 	%rd51, %rd36, %rd50;
	st.global.f32 	[%rd51+-4], %f141;
	ld.global.f32 	%f142, [%rd46+-4];
	ld.global.f32 	%f143, [%rd35+4];
	sub.f32 	%f144, %f142, %f143;
	add.f32 	%f145, %f141, %f144;
	st.global.f32 	[%rd51+-4], %f145;
	add.s64 	%rd52, %rd50, %rd31;
	ld.global.f32 	%f146, [%rd52];
	ld.global.f32 	%f147, [%rd35+4];
	sub.f32 	%f148, %f146, %f147;
	add.f32 	%f149, %f145, %f148;
	st.global.f32 	[%rd51+-4], %f149;
	setp.eq.s32 	%p12, %r113, %r73;
	mov.u32 	%r113, %r29;
	@%p12 bra 	$L__BB0_17;
	bra.uni 	$L__BB0_16;
$L__BB0_17:
	and.b32  	%r74, %r48, 1;
	setp.eq.b32 	%p13, %r74, 1;
	not.pred 	%p14, %p13;
	@%p14 bra 	$L__BB0_19;
	ld.param.u64 	%rd144, [_Z11getQueueGPUPfS_ii_param_1];
	ld.param.u64 	%rd137, [_Z11getQueueGPUPfS_ii_param_0];
	add.s32 	%r75, %r112, %r48;
	cvta.to.global.u64 	%rd53, %rd137;
	mul.wide.s32 	%rd54, %r75, 4;
	add.s64 	%rd55, %rd53, %rd54;
	ld.global.f32 	%f150, [%rd55];
	mul.wide.u32 	%rd56, %r112, 4;
	add.s64 	%rd57, %rd53, %rd56;
	ld.global.f32 	%f151, [%rd57];
	sub.f32 	%f152, %f150, %f151;
	cvta.to.global.u64 	%rd58, %rd144;
	add.s64 	%rd59, %rd58, %rd56;
	st.global.f32 	[%rd59], %f152;
	cvt.s64.s32 	%rd60, %r112;
	mul.wide.s32 	%rd61, %r112, 4;
	add.s64 	%rd62, %rd53, %rd61;
	ld.global.f32 	%f153, [%rd62+-4];
	ld.global.f32 	%f154, [%rd57];
	sub.f32 	%f155, %f153, %f154;
	add.f32 	%f156, %f152, %f155;
	st.global.f32 	[%rd59], %f156;
	ld.global.f32 	%f157, [%rd57+4];
	ld.global.f32 	%f158, [%rd57];
	sub.f32 	%f159, %f157, %f158;
	add.f32 	%f160, %f156, %f159;
	st.global.f32 	[%rd59], %f160;
	add.s32 	%r76, %r47, -1;
	sub.s32 	%r77, %r76, %r75;
	mul.wide.s32 	%rd63, %r77, 4;
	add.s64 	%rd64, %rd53, %rd63;
	ld.global.f32 	%f161, [%rd64];
	ld.global.f32 	%f162, [%rd57];
	sub.f32 	%f163, %f161, %f162;
	cvt.s64.s32 	%rd65, %r47;
	sub.s64 	%rd66, %rd65, %rd60;
	shl.b64 	%rd67, %rd66, 2;
	add.s64 	%rd68, %rd58, %rd67;
	st.global.f32 	[%rd68+-4], %f163;
	not.b32 	%r78, %r112;
	add.s32 	%r79, %r76, %r78;
	mul.wide.s32 	%rd69, %r79, 4;
	add.s64 	%rd70, %rd53, %rd69;
	ld.global.f32 	%f164, [%rd70];
	ld.global.f32 	%f165, [%rd57];
	sub.f32 	%f166, %f164, %f165;
	add.f32 	%f167, %f163, %f166;
	st.global.f32 	[%rd68+-4], %f167;
	add.s64 	%rd71, %rd67, %rd53;
	ld.global.f32 	%f168, [%rd71];
	ld.global.f32 	%f169, [%rd57];
	sub.f32 	%f170, %f168, %f169;
	add.f32 	%f171, %f167, %f170;
	st.global.f32 	[%rd68+-4], %f171;
$L__BB0_19:
	setp.eq.s32 	%p15, %r48, 3;
	mov.b32 	%r121, 1;
	@%p15 bra 	$L__BB0_23;
	and.b32  	%r83, %r48, 2147483646;
	neg.s32 	%r120, %r83;
	mad.lo.s32 	%r118, %r48, 3, -1;
	shl.b32 	%r116, %r48, 1;
	shl.b32 	%r115, %r48, 2;
	mov.b32 	%r119, 2;
	mov.b32 	%r117, -1;
	mul.wide.u32 	%rd88, %r48, 4;
	mov.u32 	%r114, %r48;
$L__BB0_21:
	ld.param.u64 	%rd145, [_Z11getQueueGPUPfS_ii_param_1];
	ld.param.u64 	%rd138, [_Z11getQueueGPUPfS_ii_param_0];
	cvta.to.global.u64 	%rd72, %rd138;
	mul.wide.u32 	%rd73, %r114, 4;
	add.s64 	%rd74, %rd72, %rd73;
	ld.global.f32 	%f172, [%rd74+4];
	ld.global.f32 	%f173, [%rd74];
	sub.f32 	%f174, %f172, %f173;
	cvta.to.global.u64 	%rd75, %rd145;
	add.s64 	%rd76, %rd75, %rd73;
	st.global.f32 	[%rd76], %f174;
	add.s32 	%r84, %r117, 1;
	mul.wide.s32 	%rd77, %r84, 4;
	add.s64 	%rd78, %rd72, %rd77;
	ld.global.f32 	%f175, [%rd78];
	ld.global.f32 	%f176, [%rd74];
	sub.f32 	%f177, %f175, %f176;
	add.f32 	%f178, %f174, %f177;
	st.global.f32 	[%rd76], %f178;
	mul.wide.u32 	%rd79, %r116, 4;
	add.s64 	%rd80, %rd72, %rd79;
	ld.global.f32 	%f179, [%rd80];
	ld.global.f32 	%f180, [%rd74];
	sub.f32 	%f181, %f179, %f180;
	add.f32 	%f182, %f178, %f181;
	st.global.f32 	[%rd76], %f182;
	add.s32 	%r85, %r116, -2;
	mul.wide.u32 	%rd81, %r85, 4;
	add.s64 	%rd82, %rd72, %rd81;
	ld.global.f32 	%f183, [%rd82];
	add.s32 	%r86, %r116, -1;
	mul.wide.u32 	%rd83, %r86, 4;
	add.s64 	%rd84, %rd72, %rd83;
	ld.global.f32 	%f184, [%rd84];
	sub.f32 	%f185, %f183, %f184;
	add.s64 	%rd85, %rd75, %rd83;
	st.global.f32 	[%rd85], %f185;
	add.s32 	%r87, %r118, 1;
	add.s32 	%r88, %r118, -1;
	mul.wide.u32 	%rd86, %r118, 4;
	add.s64 	%rd87, %rd72, %rd86;
	ld.global.f32 	%f186, [%rd87];
	ld.global.f32 	%f187, [%rd84];
	sub.f32 	%f188, %f186, %f187;
	add.f32 	%f189, %f185, %f188;
	st.global.f32 	[%rd85], %f189;
	add.s64 	%rd89, %rd78, %rd88;
	ld.global.f32 	%f190, [%rd89+-4];
	ld.global.f32 	%f191, [%rd84];
	sub.f32 	%f192, %f190, %f191;
	add.f32 	%f193, %f189, %f192;
	st.global.f32 	[%rd85], %f193;
	ld.global.f32 	%f194, [%rd80+4];
	ld.global.f32 	%f195, [%rd80];
	sub.f32 	%f196, %f194, %f195;
	add.s64 	%rd90, %rd75, %rd79;
	st.global.f32 	[%rd90], %f196;
	ld.global.f32 	%f197, [%rd74];
	ld.global.f32 	%f198, [%rd80];
	sub.f32 	%f199, %f197, %f198;
	add.f32 	%f200, %f196, %f199;
	st.global.f32 	[%rd90], %f200;
	mul.wide.u32 	%rd91, %r87, 4;
	add.s64 	%rd92, %rd72, %rd91;
	ld.global.f32 	%f201, [%rd92];
	ld.global.f32 	%f202, [%rd80];
	sub.f32 	%f203, %f201, %f202;
	add.f32 	%f204, %f200, %f203;
	st.global.f32 	[%rd90], %f204;
	mul.wide.u32 	%rd93, %r88, 4;
	add.s64 	%rd94, %rd72, %rd93;
	ld.global.f32 	%f205, [%rd94];
	ld.global.f32 	%f206, [%rd87];
	sub.f32 	%f207, %f205, %f206;
	add.s64 	%rd95, %rd75, %rd86;
	st.global.f32 	[%rd95], %f207;
	add.s32 	%r89, %r115, -1;
	mul.wide.u32 	%rd96, %r89, 4;
	add.s64 	%rd97, %rd72, %rd96;
	ld.global.f32 	%f208, [%rd97];
	ld.global.f32 	%f209, [%rd87];
	sub.f32 	%f210, %f208, %f209;
	add.f32 	%f211, %f207, %f210;
	st.global.f32 	[%rd95], %f211;
	ld.global.f32 	%f212, [%rd84];
	ld.global.f32 	%f213, [%rd87];
	sub.f32 	%f214, %f212, %f213;
	add.f32 	%f215, %f211, %f214;
	st.global.f32 	[%rd95], %f215;
	add.s32 	%r120, %r120, 2;
	add.s32 	%r119, %r119, 2;
	shl.b32 	%r90, %r48, 1;
	add.s32 	%r118, %r118, %r90;
	add.s32 	%r117, %r117, %r90;
	add.s32 	%r116, %r116, %r90;
	add.s32 	%r115, %r115, %r90;
	add.s32 	%r114, %r114, %r90;
	setp.ne.s32 	%p16, %r120, -2;
	@%p16 bra 	$L__BB0_21;
	add.s32 	%r121, %r119, -1;
$L__BB0_23:
	and.b32  	%r91, %r48, 1;
	setp.eq.b32 	%p17, %r91, 1;
	not.pred 	%p18, %p17;
	@%p18 bra 	$L__BB0_25;
	ld.param.u64 	%rd146, [_Z11getQueueGPUPfS_ii_param_1];
	ld.param.u64 	%rd139, [_Z11getQueueGPUPfS_ii_param_0];
	mul.lo.s32 	%r92, %r121, %r48;
	cvta.to.global.u64 	%rd98, %rd139;
	mul.wide.u32 	%rd99, %r92, 4;
	add.s64 	%rd100, %rd98, %rd99;
	ld.global.f32 	%f216, [%rd100+4];
	ld.global.f32 	%f217, [%rd100];
	sub.f32 	%f218, %f216, %f217;
	cvta.to.global.u64 	%rd101, %rd146;
	add.s64 	%rd102, %rd101, %rd99;
	st.global.f32 	[%rd102], %f218;
	sub.s32 	%r93, %r92, %r48;
	mul.wide.s32 	%rd103, %r93, 4;
	add.s64 	%rd104, %rd98, %rd103;
	ld.global.f32 	%f219, [%rd104];
	ld.global.f32 	%f220, [%rd100];
	sub.f32 	%f221, %f219, %f220;
	add.f32 	%f222, %f218, %f221;
	st.global.f32 	[%rd102], %f222;
	shl.b32 	%r94, %r48, 1;
	add.s32 	%r95, %r93, %r94;
	mul.wide.u32 	%rd105, %r95, 4;
	add.s64 	%rd106, %rd98, %rd105;
	ld.global.f32 	%f223, [%rd106];
	ld.global.f32 	%f224, [%rd100];
	sub.f32 	%f225, %f223, %f224;
	add.f32 	%f226, %f222, %f225;
	st.global.f32 	[%rd102], %f226;
	add.s32 	%r96, %r95, -2;
	mul.wide.u32 	%rd107, %r96, 4;
	add.s64 	%rd108, %rd98, %rd107;
	ld.global.f32 	%f227, [%rd108];
	add.s32 	%r97, %r95, -1;
	mul.wide.u32 	%rd109, %r97, 4;
	add.s64 	%rd110, %rd98, %rd109;
	ld.global.f32 	%f228, [%rd110];
	sub.f32 	%f229, %f227, %f228;
	add.s64 	%rd111, %rd101, %rd109;
	st.global.f32 	[%rd111], %f229;
	add.s32 	%r98, %r97, %r48;
	mul.wide.u32 	%rd112, %r98, 4;
	add.s64 	%rd113, %rd98, %rd112;
	ld.global.f32 	%f230, [%rd113];
	ld.global.f32 	%f231, [%rd110];
	sub.f32 	%f232, %f230, %f231;
	add.f32 	%f233, %f229, %f232;
	st.global.f32 	[%rd111], %f233;
	add.s32 	%r99, %r92, -1;
	mul.wide.u32 	%rd114, %r99, 4;
	add.s64 	%rd115, %rd98, %rd114;
	ld.global.f32 	%f234, [%rd115];
	ld.global.f32 	%f235, [%rd110];
	sub.f32 	%f236, %f234, %f235;
	add.f32 	%f237, %f233, %f236;
	st.global.f32 	[%rd111], %f237;
$L__BB0_25:
	ld.param.u64 	%rd147, [_Z11getQueueGPUPfS_ii_param_1];
	ld.param.u64 	%rd140, [_Z11getQueueGPUPfS_ii_param_0];
	add.s32 	%r100, %r48, -1;
	cvt.s64.s32 	%rd116, %r48;
	cvta.to.global.u64 	%rd117, %rd140;
	mul.wide.s32 	%rd118, %r48, 4;
	add.s64 	%rd119, %rd117, %rd118;
	ld.global.f32 	%f238, [%rd119];
	ld.global.f32 	%f239, [%rd117];
	sub.f32 	%f240, %f238, %f239;
	cvta.to.global.u64 	%rd120, %rd147;
	st.global.f32 	[%rd120], %f240;
	add.s64 	%rd121, %rd117, 4;
	ld.global.f32 	%f241, [%rd117+4];
	ld.global.f32 	%f242, [%rd117];
	sub.f32 	%f243, %f241, %f242;
	add.f32 	%f244, %f240, %f243;
	st.global.f32 	[%rd120], %f244;
	shl.b32 	%r101, %r48, 1;
	add.s64 	%rd122, %rd119, %rd118;
	ld.global.f32 	%f245, [%rd122+-4];
	ld.global.f32 	%f246, [%rd119+-4];
	sub.f32 	%f247, %f245, %f246;
	mul.wide.s32 	%rd123, %r100, 4;
	add.s64 	%rd124, %rd120, %rd123;
	st.global.f32 	[%rd124], %f247;
	ld.global.f32 	%f248, [%rd119+-8];
	ld.global.f32 	%f249, [%rd119+-4];
	sub.f32 	%f250, %f248, %f249;
	add.f32 	%f251, %f247, %f250;
	st.global.f32 	[%rd124], %f251;
	sub.s32 	%r102, %r47, %r101;
	mul.wide.s32 	%rd125, %r102, 4;
	add.s64 	%rd126, %rd117, %rd125;
	ld.global.f32 	%f252, [%rd126];
	cvt.s64.s32 	%rd127, %r47;
	sub.s64 	%rd128, %rd127, %rd116;
	shl.b64 	%rd129, %rd128, 2;
	add.s64 	%rd130, %rd121, %rd129;
	ld.global.f32 	%f253, [%rd130+-4];
	sub.f32 	%f254, %f252, %f253;
	add.s64 	%rd131, %rd129, %rd120;
	st.global.f32 	[%rd131], %f254;
	ld.global.f32 	%f255, [%rd130];
	ld.global.f32 	%f256, [%rd130+-4];
	sub.f32 	%f257, %f255, %f256;
	add.f32 	%f258, %f254, %f257;
	st.global.f32 	[%rd131], %f258;
	ld.global.f32 	%f259, [%rd130+-8];
	mul.wide.s32 	%rd132, %r101, 4;
	add.s64 	%rd133, %rd126, %rd132;
	ld.global.f32 	%f260, [%rd133+-4];
	sub.f32 	%f261, %f259, %f260;
	mul.wide.s32 	%rd134, %r47, 4;
	add.s64 	%rd135, %rd120, %rd134;
	st.global.f32 	[%rd135+-4], %f261;
	ld.global.f32 	%f262, [%rd133+-8];
	ld.global.f32 	%f263, [%rd133+-4];
	sub.f32 	%f264, %f262, %f263;
	add.f32 	%f265, %f261, %f264;
	st.global.f32 	[%rd135+-4], %f265;
	ret;

}
	// .globl	_Z14getQueueSinglePfS_ii
.visible .entry _Z14getQueueSinglePfS_ii(
	.param .u64 .ptr .align 1 _Z14getQueueSinglePfS_ii_param_0,
	.param .u64 .ptr .align 1 _Z14getQueueSinglePfS_ii_param_1,
	.param .u32 _Z14getQueueSinglePfS_ii_param_2,
	.param .u32 _Z14getQueueSinglePfS_ii_param_3
)
{
	.reg .pred 	%p<14>;
	.reg .b32 	%r<22>;
	.reg .b32 	%f<81>;
	.reg .b64 	%rd<57>;

	ld.param.u64 	%rd3, [_Z14getQueueSinglePfS_ii_param_0];
	ld.param.u64 	%rd4, [_Z14getQueueSinglePfS_ii_param_1];
	ld.param.u32 	%r4, [_Z14getQueueSinglePfS_ii_param_2];
	ld.param.u32 	%r5, [_Z14getQueueSinglePfS_ii_param_3];
	cvta.to.global.u64 	%rd1, %rd4;
	cvta.to.global.u64 	%rd2, %rd3;
	mov.u32 	%r1, %tid.x;
	setp.ge.s32 	%p1, %r1, %r5;
	@%p1 bra 	$L__BB1_7;
	setp.eq.s32 	%p9, %r1, 0;
	add.s32 	%r2, %r5, -1;
	setp.ge.u32 	%p10, %r1, %r2;
	or.pred  	%p11, %p9, %p10;
	@%p11 bra 	$L__BB1_3;
	add.s32 	%r20, %r5, %r1;
	mul.wide.u32 	%rd50, %r20, 4;
	add.s64 	%rd51, %rd2, %rd50;
	ld.global.f32 	%f70, [%rd51];
	mul.wide.u32 	%rd52, %r1, 4;
	add.s64 	%rd53, %rd2, %rd52;
	ld.global.f32 	%f71, [%rd53];
	sub.f32 	%f72, %f70, %f71;
	add.s64 	%rd54, %rd1, %rd52;
	st.global.f32 	[%rd54], %f72;
	add.s32 	%r21, %r1, -1;
	mul.wide.u32 	%rd55, %r21, 4;
	add.s64 	%rd56, %rd2, %rd55;
	ld.global.f32 	%f73, [%rd56];
	ld.global.f32 	%f74, [%rd53];
	sub.f32 	%f75, %f73, %f74;
	add.f32 	%f76, %f72, %f75;
	st.global.f32 	[%rd54], %f76;
	ld.global.f32 	%f77, [%rd53+4];
	ld.global.f32 	%f78, [%rd53];
	sub.f32 	%f79, %f77, %f78;
	add.f32 	%f80, %f76, %f79;
	st.global.f32 	[%rd54], %f80;
	bra.uni 	$L__BB1_17;
$L__BB1_3:
	setp.ne.s32 	%p12, %r1, 0;
	@%p12 bra 	$L__BB1_5;
	mul.wide.u32 	%rd48, %r5, 4;
	add.s64 	%rd49, %rd2, %rd48;
	ld.global.f32 	%f63, [%rd49];
	ld.global.f32 	%f64, [%rd2];
	sub.f32 	%f65, %f63, %f64;
	st.global.f32 	[%rd1], %f65;
	ld.global.f32 	%f66, [%rd2+4];
	ld.global.f32 	%f67, [%rd2];
	sub.f32 	%f68, %f66, %f67;
	add.f32 	%f69, %f65, %f68;
	st.global.f32 	[%rd1], %f69;
	bra.uni 	$L__BB1_17;
$L__BB1_5:
	setp.ne.s32 	%p13, %r1, %r2;
	@%p13 bra 	$L__BB1_17;
	add.s32 	%r18, %r1, %r5;
	mul.wide.u32 	%rd41, %r18, 4;
	add.s64 	%rd42, %rd2, %rd41;
	ld.global.f32 	%f56, [%rd42];
	mul.wide.u32 	%rd43, %r1, 4;
	add.s64 	%rd44, %rd2, %rd43;
	ld.global.f32 	%f57, [%rd44];
	sub.f32 	%f58, %f56, %f57;
	add.s64 	%rd45, %rd1, %rd43;
	st.global.f32 	[%rd45], %f58;
	add.s32 	%r19, %r5, -2;
	mul.wide.u32 	%rd46, %r19, 4;
	add.s64 	%rd47, %rd2, %rd46;
	ld.global.f32 	%f59, [%rd47];
	ld.global.f32 	%f60, [%rd44];
	sub.f32 	%f61, %f59, %f60;
	add.f32 	%f62, %f58, %f61;
	st.global.f32 	[%rd45], %f62;
	bra.uni 	$L__BB1_17;
$L__BB1_7:
	not.b32 	%r6, %r5;
	add.s32 	%r7, %r4, %r6;
	setp.le.s32 	%p2, %r1, %r7;
	@%p2 bra 	$L__BB1_12;
	sub.s32 	%r14, %r4, %r5;
	setp.le.s32 	%p5, %r1, %r14;
	add.s32 	%r3, %r4, -1;
	setp.ge.s32 	%p6, %r1, %r3;
	or.pred  	%p7, %p5, %p6;
	@%p7 bra 	$L__BB1_10;
	sub.s32 	%r16, %r1, %r5;
	mul.wide.s32 	%rd34, %r16, 4;
	add.s64 	%rd35, %rd2, %rd34;
	ld.global.f32 	%f45, [%rd35];
	mul.wide.u32 	%rd36, %r1, 4;
	add.s64 	%rd37, %rd2, %rd36;
	ld.global.f32 	%f46, [%rd37];
	sub.f32 	%f47, %f45, %f46;
	add.s64 	%rd38, %rd1, %rd36;
	st.global.f32 	[%rd38], %f47;
	mul.wide.s32 	%rd39, %r5, 4;
	add.s64 	%rd40, %rd35, %rd39;
	ld.global.f32 	%f48, [%rd40+-4];
	ld.global.f32 	%f49, [%rd37];
	sub.f32 	%f50, %f48, %f49;
	add.f32 	%f51, %f47, %f50;
	st.global.f32 	[%rd38], %f51;
	ld.global.f32 	%f52, [%rd37+4];
	ld.global.f32 	%f53, [%rd37];
	sub.f32 	%f54, %f52, %f53;
	add.f32 	%f55, %f51, %f54;
	st.global.f32 	[%rd38], %f55;
	bra.uni 	$L__BB1_17;
$L__BB1_10:
	setp.ne.s32 	%p8, %r1, %r3;
	@%p8 bra 	$L__BB1_17;
	sub.s32 	%r15, %r1, %r5;
	mul.wide.s32 	%rd27, %r15, 4;
	add.s64 	%rd28, %rd2, %rd27;
	ld.global.f32 	%f38, [%rd28];
	mul.wide.u32 	%rd29, %r1, 4;
	add.s64 	%rd30, %rd2, %rd29;
	ld.global.f32 	%f39, [%rd30];
	sub.f32 	%f40, %f38, %f39;
	add.s64 	%rd31, %rd1, %rd29;
	st.global.f32 	[%rd31], %f40;
	mul.wide.s32 	%rd32, %r5, 4;
	add.s64 	%rd33, %rd28, %rd32;
	ld.global.f32 	%f41, [%rd33+-4];
	ld.global.f32 	%f42, [%rd30];
	sub.f32 	%f43, %f41, %f42;
	add.f32 	%f44, %f40, %f43;
	st.global.f32 	[%rd31], %f44;
	bra.uni 	$L__BB1_17;
$L__BB1_12:
	rem.s32 	%r8, %r1, %r5;
	setp.ne.s32 	%p3, %r8, 0;
	@%p3 bra 	$L__BB1_14;
	mul.wide.u32 	%rd20, %r1, 4;
	add.s64 	%rd21, %rd2, %rd20;
	ld.global.f32 	%f27, [%rd21+4];
	ld.global.f32 	%f28, [%rd21];
	sub.f32 	%f29, %f27, %f28;
	add.s64 	%rd22, %rd1, %rd20;
	st.global.f32 	[%rd22], %f29;
	mul.wide.s32 	%rd23, %r5, 4;
	add.s64 	%rd24, %rd21, %rd23;
	ld.global.f32 	%f30, [%rd24];
	ld.global.f32 	%f31, [%rd21];
	sub.f32 	%f32, %f30, %f31;
	add.f32 	%f33, %f29, %f32;
	st.global.f32 	[%rd22], %f33;
	sub.s32 	%r13, %r1, %r5;
	mul.wide.s32 	%rd25, %r13, 4;
	add.s64 	%rd26, %rd2, %rd25;
	ld.global.f32 	%f34, [%rd26];
	ld.global.f32 	%f35, [%rd21];
	sub.f32 	%f36, %f34, %f35;
	add.f32 	%f37, %f33, %f36;
	st.global.f32 	[%rd22], %f37;
	bra.uni 	$L__BB1_17;
$L__BB1_14:
	add.s32 	%r9, %r1, 1;
	rem.s32 	%r10, %r9, %r5;
	setp.ne.s32 	%p4, %r10, 0;
	@%p4 bra 	$L__BB1_16;
	mul.wide.u32 	%rd13, %r1, 4;
	add.s64 	%rd14, %rd2, %rd13;
	ld.global.f32 	%f16, [%rd14+-4];
	ld.global.f32 	%f17, [%rd14];
	sub.f32 	%f18, %f16, %f17;
	add.s64 	%rd15, %rd1, %rd13;
	st.global.f32 	[%rd15], %f18;
	mul.wide.s32 	%rd16, %r5, 4;
	add.s64 	%rd17, %rd14, %rd16;
	ld.global.f32 	%f19, [%rd17];
	ld.global.f32 	%f20, [%rd14];
	sub.f32 	%f21, %f19, %f20;
	add.f32 	%f22, %f18, %f21;
	st.global.f32 	[%rd15], %f22;
	sub.s32 	%r12, %r1, %r5;
	mul.wide.s32 	%rd18, %r12, 4;
	add.s64 	%rd19, %rd2, %rd18;
	ld.global.f32 	%f23, [%rd19];
	ld.global.f32 	%f24, [%rd14];
	sub.f32 	%f25, %f23, %f24;
	add.f32 	%f26, %f22, %f25;
	st.global.f32 	[%rd15], %f26;
	bra.uni 	$L__BB1_17;
$L__BB1_16:
	sub.s32 	%r11, %r1, %r5;
	mul.wide.s32 	%rd5, %r11, 4;
	add.s64 	%rd6, %rd2, %rd5;
	ld.global.f32 	%f1, [%rd6];
	mul.wide.u32 	%rd7, %r1, 4;
	add.s64 	%rd8, %rd2, %rd7;
	ld.global.f32 	%f2, [%rd8];
	sub.f32 	%f3, %f1, %f2;
	add.s64 	%rd9, %rd1, %rd7;
	st.global.f32 	[%rd9], %f3;
	mul.wide.s32 	%rd10, %r5, 4;
	add.s64 	%rd11, %rd8, %rd10;
	ld.global.f32 	%f4, [%rd11];
	ld.global.f32 	%f5, [%rd8];
	sub.f32 	%f6, %f4, %f5;
	add.f32 	%f7, %f3, %f6;
	st.global.f32 	[%rd9], %f7;
	add.s64 	%rd12, %rd6, %rd10;
	ld.global.f32 	%f8, [%rd12+-4];
	ld.global.f32 	%f9, [%rd8];
	sub.f32 	%f10, %f8, %f9;
	add.f32 	%f11, %f7, %f10;
	st.global.f32 	[%rd9], %f11;
	ld.global.f32 	%f12, [%rd8+4];
	ld.global.f32 	%f13, [%rd8];
	sub.f32 	%f14, %f12, %f13;
	add.f32 	%f15, %f11, %f14;
	st.global.f32 	[%rd9], %f15;
$L__BB1_17:
	ret;

}


// ===== COMPILED SASS (sm_100) =====

	.target	sm_100

	.elftype	@"ET_EXEC"


//--------------------- .note.nv.tkinfo           --------------------------
	.section	.note.nv.tkinfo,"",@"SHT_NOTE"
	.sectionflags	@"SHF_NOTE_NV_TKINFO"
	.tkinfo
        /*0018*/ 	.word	0x00000002
        /*0030*/ 	.string	""
        /*0030*/ 	.string	"ptxas"
        /*0030*/ 	.string	"Cuda compilation tools, release 13.0, V13.0.88"
        /*0030*/ 	.string	"Build cuda_13.0.r13.0/compiler.36424714_0"
        /*0030*/ 	.string	"-arch sm_100 -m 64 "



//--------------------- .note.nv.cuinfo           --------------------------
	.section	.note.nv.cuinfo,"",@"SHT_NOTE"
	.sectionflags	@"SHF_NOTE_NV_CUINFO"
        /*0018*/ 	.short	0x0002
        /*001a*/ 	.short	0x0064
        /*001c*/ 	.short	0x0082
	.zero		2


//--------------------- .nv.info                  --------------------------
	.section	.nv.info,"",@"SHT_CUDA_INFO"
	.align	4


	//----- nvinfo : EIATTR_REGCOUNT
	.align		4
        /*0000*/ 	.byte	0x04, 0x2f
        /*0002*/ 	.short	(.L_1 - .L_0)
	.align		4
.L_0:
        /*0004*/ 	.word	index@(_Z11getQueueGPUPfS_ii)
        /*0008*/ 	.word	0x00000020


	//----- nvinfo : EIATTR_FRAME_SIZE
	.align		4
.L_1:
        /*000c*/ 	.byte	0x04, 0x11
        /*000e*/ 	.short	(.L_3 - .L_2)
	.align		4
.L_2:
        /*0010*/ 	.word	index@(_Z11getQueueGPUPfS_ii)
        /*0014*/ 	.word	0x00000000


	//----- nvinfo : EIATTR_REGCOUNT
	.align		4
.L_3:
        /*0018*/ 	.byte	0x04, 0x2f
        /*001a*/ 	.short	(.L_5 - .L_4)
	.align		4
.L_4:
        /*001c*/ 	.word	index@(_Z14getQueueSinglePfS_ii)
        /*0020*/ 	.word	0x00000014


	//----- nvinfo : EIATTR_FRAME_SIZE
	.align		4
.L_5:
        /*0024*/ 	.byte	0x04, 0x11
        /*0026*/ 	.short	(.L_7 - .L_6)
	.align		4
.L_6:
        /*0028*/ 	.word	index@(_Z14getQueueSinglePfS_ii)
        /*002c*/ 	.word	0x00000000


	//----- nvinfo : EIATTR_MIN_STACK_SIZE
	.align		4
.L_7:
        /*0030*/ 	.byte	0x04, 0x12
        /*0032*/ 	.short	(.L_9 - .L_8)
	.align		4
.L_8:
        /*0034*/ 	.word	index@(_Z14getQueueSinglePfS_ii)
        /*0038*/ 	.word	0x00000000


	//----- nvinfo : EIATTR_MIN_STACK_SIZE
	.align		4
.L_9:
        /*003c*/ 	.byte	0x04, 0x12
        /*003e*/ 	.short	(.L_11 - .L_10)
	.align		4
.L_10:
        /*0040*/ 	.word	index@(_Z11getQueueGPUPfS_ii)
        /*0044*/ 	.word	0x00000000
.L_11:


//--------------------- .nv.compat                --------------------------
	.section	.nv.compat,"",@"SHT_CUDA_COMPAT_INFO"
	.align	4
        /*0000*/ 	.byte	0x02, 0x09, 0x00, 0x00, 0x02, 0x02, 0x01, 0x00, 0x02, 0x05, 0x05, 0x00, 0x03, 0x07, 0x01, 0x01
        /*0010*/ 	.byte	0x02, 0x03, 0x00, 0x00, 0x02, 0x06, 0x01, 0x00, 0x04, 0x0b, 0x08, 0x00, 0x09, 0x00, 0x00, 0x00
        /*0020*/ 	.byte	0x00, 0x00, 0x00, 0x00


//--------------------- .nv.info._Z14getQueueSinglePfS_ii --------------------------
	.section	.nv.info._Z14getQueueSinglePfS_ii,"",@"SHT_CUDA_INFO"
	.sectionflags	@""
	.align	4


	//----- nvinfo : EIATTR_CUDA_API_VERSION
	.align		4
        /*0000*/ 	.byte	0x04, 0x37
        /*0002*/ 	.short	(.L_13 - .L_12)
.L_12:
        /*0004*/ 	.word	0x00000082


	//----- nvinfo : EIATTR_KPARAM_INFO
	.align		4
.L_13:
        /*0008*/ 	.byte	0x04, 0x17
        /*000a*/ 	.short	(.L_15 - .L_14)
.L_14:
        /*000c*/ 	.word	0x00000000
        /*0010*/ 	.short	0x0003
        /*0012*/ 	.short	0x0014
        /*0014*/ 	.byte	0x00, 0xf0, 0x11, 0x00


	//----- nvinfo : EIATTR_KPARAM_INFO
	.align		4
.L_15:
        /*0018*/ 	.byte	0x04, 0x17
        /*001a*/ 	.short	(.L_17 - .L_16)
.L_16:
        /*001c*/ 	.word	0x00000000
        /*0020*/ 	.short	0x0002
        /*0022*/ 	.short	0x0010
        /*0024*/ 	.byte	0x00, 0xf0, 0x11, 0x00


	//----- nvinfo : EIATTR_KPARAM_INFO
	.align		4
.L_17:
        /*0028*/ 	.byte	0x04, 0x17
        /*002a*/ 	.short	(.L_19 - .L_18)
.L_18:
        /*002c*/ 	.word	0x00000000
        /*0030*/ 	.short	0x0001
        /*0032*/ 	.short	0x0008
        /*0034*/ 	.byte	0x00, 0xf5, 0x21, 0x00


	//----- nvinfo : EIATTR_KPARAM_INFO
	.align		4
.L_19:
        /*0038*/ 	.byte	0x04, 0x17
        /*003a*/ 	.short	(.L_21 - .L_20)
.L_20:
        /*003c*/ 	.word	0x00000000
        /*0040*/ 	.short	0x0000
        /*0042*/ 	.short	0x0000
        /*0044*/ 	.byte	0x00, 0xf5, 0x21, 0x00


	//----- nvinfo : EIATTR_SPARSE_MMA_MASK
	.align		4
.L_21:
        /*0048*/ 	.byte	0x03, 0x50
        /*004a*/ 	.short	0x0000


	//----- nvinfo : EIATTR_MAXREG_COUNT
	.align		4
        /*004c*/ 	.byte	0x03, 0x1b
        /*004e*/ 	.short	0x00ff


	//----- nvinfo : EIATTR_MERCURY_ISA_VERSION
	.align		4
        /*0050*/ 	.byte	0x03, 0x5f
        /*0052*/ 	.short	0x0101


	//----- nvinfo : EIATTR_VRC_CTA_INIT_COUNT
	.align		4
        /*0054*/ 	.byte	0x02, 0x4a
	.zero		1
	.zero		1


	//----- nvinfo : EIATTR_EXIT_INSTR_OFFSETS
	.align		4
        /*0058*/ 	.byte	0x04, 0x1c
        /*005a*/ 	.short	(.L_23 - .L_22)


	//   ....[0]....
.L_22:
        /*005c*/ 	.word	0x00000200


	//   ....[1]....
        /*0060*/ 	.word	0x00000300


	//   ....[2]....
        /*0064*/ 	.word	0x00000320


	//   ....[3]....
        /*0068*/ 	.word	0x00000440


	//   ....[4]....
        /*006c*/ 	.word	0x00000640


	//   ....[5]....
        /*0070*/ 	.word	0x00000660


	//   ....[6]....
        /*0074*/ 	.word	0x00000770


	//   ....[7]....
        /*0078*/ 	.word	0x00000a40


	//   ....[8]....
        /*007c*/ 	.word	0x00000c80


	//   ....[9]....
        /*0080*/ 	.word	0x00000e40


	//----- nvinfo : EIATTR_CRS_STACK_SIZE
	.align		4
.L_23:
        /*0084*/ 	.byte	0x04, 0x1e
        /*0086*/ 	.short	(.L_25 - .L_24)
.L_24:
        /*0088*/ 	.word	0x00000000


	//----- nvinfo : EIATTR_CBANK_PARAM_SIZE
	.align		4
.L_25:
        /*008c*/ 	.byte	0x03, 0x19
        /*008e*/ 	.short	0x0018


	//----- nvinfo : EIATTR_PARAM_CBANK
	.align		4
        /*0090*/ 	.byte	0x04, 0x0a
        /*0092*/ 	.short	(.L_27 - .L_26)
	.align		4
.L_26:
        /*0094*/ 	.word	index@(.nv.constant0._Z14getQueueSinglePfS_ii)
        /*0098*/ 	.short	0x0380
        /*009a*/ 	.short	0x0018


	//----- nvinfo : EIATTR_SW_WAR
	.align		4
.L_27:
        /*009c*/ 	.byte	0x04, 0x36
        /*009e*/ 	.short	(.L_29 - .L_28)
.L_28:
        /*00a0*/ 	.word	0x00000008
.L_29:


//--------------------- .nv.info._Z11getQueueGPUPfS_ii --------------------------
	.section	.nv.info._Z11getQueueGPUPfS_ii,"",@"SHT_CUDA_INFO"
	.sectionflags	@""
	.align	4


	//----- nvinfo : EIATTR_CUDA_API_VERSION
	.align		4
        /*0000*/ 	.byte	0x04, 0x37
        /*0002*/ 	.short	(.L_31 - .L_30)
.L_30:
        /*0004*/ 	.word	0x00000082


	//----- nvinfo : EIATTR_KPARAM_INFO
	.align		4
.L_31:
        /*0008*/ 	.byte	0x04, 0x17
        /*000a*/ 	.short	(.L_33 - .L_32)
.L_32:
        /*000c*/ 	.word	0x00000000
        /*0010*/ 	.short	0x0003
        /*0012*/ 	.short	0x0014
        /*0014*/ 	.byte	0x00, 0xf0, 0x11, 0x00


	//----- nvinfo : EIATTR_KPARAM_INFO
	.align		4
.L_33:
        /*0018*/ 	.byte	0x04, 0x17
        /*001a*/ 	.short	(.L_35 - .L_34)
.L_34:
        /*001c*/ 	.word	0x00000000
        /*0020*/ 	.short	0x0002
        /*0022*/ 	.short	0x0010
        /*0024*/ 	.byte	0x00, 0xf0, 0x11, 0x00


	//----- nvinfo : EIATTR_KPARAM_INFO
	.align		4
.L_35:
        /*0028*/ 	.byte	0x04, 0x17
        /*002a*/ 	.short	(.L_37 - .L_36)
.L_36:
        /*002c*/ 	.word	0x00000000
        /*0030*/ 	.short	0x0001
        /*0032*/ 	.short	0x0008
        /*0034*/ 	.byte	0x00, 0xf5, 0x21, 0x00


	//----- nvinfo : EIATTR_KPARAM_INFO
	.align		4
.L_37:
        /*0038*/ 	.byte	0x04, 0x17
        /*003a*/ 	.short	(.L_39 - .L_38)
.L_38:
        /*003c*/ 	.word	0x00000000
        /*0040*/ 	.short	0x0000
        /*0042*/ 	.short	0x0000
        /*0044*/ 	.byte	0x00, 0xf5, 0x21, 0x00


	//----- nvinfo : EIATTR_SPARSE_MMA_MASK
	.align		4
.L_39:
        /*0048*/ 	.byte	0x03, 0x50
        /*004a*/ 	.short	0x0000


	//----- nvinfo : EIATTR_MAXREG_COUNT
	.align		4
        /*004c*/ 	.byte	0x03, 0x1b
        /*004e*/ 	.short	0x00ff


	//----- nvinfo : EIATTR_MERCURY_ISA_VERSION
	.align		4
        /*0050*/ 	.byte	0x03, 0x5f
        /*0052*/ 	.short	0x0101


	//----- nvinfo : EIATTR_VRC_CTA_INIT_COUNT
	.align		4
        /*0054*/ 	.byte	0x02, 0x4a
	.zero		1
	.zero		1


	//----- nvinfo : EIATTR_EXIT_INSTR_OFFSETS
	.align		4
        /*0058*/ 	.byte	0x04, 0x1c
        /*005a*/ 	.short	(.L_41 - .L_40)


	//   ....[0]....
.L_40:
        /*005c*/ 	.word	0x000024d0


	//----- nvinfo : EIATTR_CBANK_PARAM_SIZE
	.align		4
.L_41:
        /*0060*/ 	.byte	0x03, 0x19
        /*0062*/ 	.short	0x0018


	//----- nvinfo : EIATTR_PARAM_CBANK
	.align		4
        /*0064*/ 	.byte	0x04, 0x0a
        /*0066*/ 	.short	(.L_43 - .L_42)
	.align		4
.L_42:
        /*0068*/ 	.word	index@(.nv.constant0._Z11getQueueGPUPfS_ii)
        /*006c*/ 	.short	0x0380
        /*006e*/ 	.short	0x0018


	//----- nvinfo : EIATTR_SW_WAR
	.align		4
.L_43:
        /*0070*/ 	.byte	0x04, 0x36
        /*0072*/ 	.short	(.L_45 - .L_44)
.L_44:
        /*0074*/ 	.word	0x00000008
.L_45:


//--------------------- .nv.callgraph             --------------------------
	.section	.nv.callgraph,"",@"SHT_CUDA_CALLGRAPH"
	.align	4
	.sectionentsize	8
	.align		4
        /*0000*/ 	.word	0x00000000
	.align		4
        /*0004*/ 	.word	0xffffffff
	.align		4
        /*0008*/ 	.word	0x00000000
	.align		4
        /*000c*/ 	.word	0xfffffffe
	.align		4
        /*0010*/ 	.word	0x00000000
	.align		4
        /*0014*/ 	.word	0xfffffffd
	.align		4
        /*0018*/ 	.word	0x00000000
	.align		4
        /*001c*/ 	.word	0xfffffffc


//--------------------- .text._Z14getQueueSinglePfS_ii --------------------------
	.section	.text._Z14getQueueSinglePfS_ii,"ax",@progbits
	.align	128
        .global         _Z14getQueueSinglePfS_ii
        .type           _Z14getQueueSinglePfS_ii,@function
        .size           _Z14getQueueSinglePfS_ii,(.L_x_21 - _Z14getQueueSinglePfS_ii)
        .other          _Z14getQueueSinglePfS_ii,@"STO_CUDA_ENTRY STV_DEFAULT"
_Z14getQueueSinglePfS_ii:
.text._Z14getQueueSinglePfS_ii:
[----:B------:R-:W-:Y:S01]  /*0000*/  LDC R1, c[0x0][0x37c] ;  /* 0x0000df00ff017b82 */ /* 0x000fe20000000800 */
[----:B------:R-:W0:Y:S07]  /*0010*/  S2R R3, SR_TID.X ;  /* 0x0000000000037919 */ /* 0x000e2e0000002100 */
[----:B------:R-:W0:Y:S01]  /*0020*/  LDC R0, c[0x0][0x394] ;  /* 0x0000e500ff007b82 */ /* 0x000e220000000800 */
[----:B------:R-:W1:Y:S01]  /*0030*/  LDCU.64 UR4, c[0x0][0x358] ;  /* 0x00006b00ff0477ac */ /* 0x000e620008000a00 */
[----:B0-----:R-:W-:-:S13]  /*0040*/  ISETP.GE.AND P0, PT, R3, R0, PT ;  /* 0x000000000300720c */ /* 0x001fda0003f06270 */
[----:B-1----:R-:W-:Y:S05]  /*0050*/  @P0 BRA `(.L_x_0) ;  /* 0x0000000000fc0947 */ /* 0x002fea0003800000 */
[----:B------:R-:W-:-:S04]  /*0060*/  IADD3 R2, PT, PT, R0, -0x1, RZ ;  /* 0xffffffff00027810 */ /* 0x000fc80007ffe0ff */
[----:B------:R-:W-:-:S04]  /*0070*/  ISETP.GE.U32.AND P0, PT, R3, R2, PT ;  /* 0x000000020300720c */ /* 0x000fc80003f06070 */
[----:B------:R-:W-:-:S13]  /*0080*/  ISETP.EQ.OR P0, PT, R3, RZ, P0 ;  /* 0x000000ff0300720c */ /* 0x000fda0000702670 */
[----:B------:R-:W-:Y:S05]  /*0090*/  @P0 BRA `(.L_x_1) ;  /* 0x00000000005c0947 */ /* 0x000fea0003800000 */
[----:B------:R-:W0:Y:S01]  /*00a0*/  LDC.64 R8, c[0x0][0x380] ;  /* 0x0000e000ff087b82 */ /* 0x000e220000000a00 */
[----:B------:R-:W-:-:S07]  /*00b0*/  IADD3 R7, PT, PT, R3, R0, RZ ;  /* 0x0000000003077210 */ /* 0x000fce0007ffe0ff */
[----:B------:R-:W1:Y:S01]  /*00c0*/  LDC.64 R10, c[0x0][0x388] ;  /* 0x0000e200ff0a7b82 */ /* 0x000e620000000a00 */
[----:B0-----:R-:W-:-:S04]  /*00d0*/  IMAD.WIDE.U32 R6, R7, 0x4, R8 ;  /* 0x0000000407067825 */ /* 0x001fc800078e0008 */
[C---:B------:R-:W-:Y:S02]  /*00e0*/  IMAD.WIDE.U32 R4, R3.reuse, 0x4, R8 ;  /* 0x0000000403047825 */ /* 0x040fe400078e0008 */
[----:B------:R-:W2:Y:S04]  /*00f0*/  LDG.E R6, desc[UR4][R6.64] ;  /* 0x0000000406067981 */ /* 0x000ea8000c1e1900 */
[----:B------:R-:W2:Y:S01]  /*0100*/  LDG.E R13, desc[UR4][R4.64] ;  /* 0x00000004040d7981 */ /* 0x000ea2000c1e1900 */
[C---:B------:R-:W-:Y:S01]  /*0110*/  IADD3 R15, PT, PT, R3.reuse, -0x1, RZ ;  /* 0xffffffff030f7810 */ /* 0x040fe20007ffe0ff */
[----:B-1----:R-:W-:-:S04]  /*0120*/  IMAD.WIDE.U32 R2, R3, 0x4, R10 ;  /* 0x0000000403027825 */ /* 0x002fc800078e000a */
[----:B------:R-:W-:-:S04]  /*0130*/  IMAD.WIDE.U32 R8, R15, 0x4, R8 ;  /* 0x000000040f087825 */ /* 0x000fc800078e0008 */
[----:B--2---:R-:W-:-:S05]  /*0140*/  FADD R13, R6, -R13 ;  /* 0x8000000d060d7221 */ /* 0x004fca0000000000 */
[----:B------:R-:W-:Y:S04]  /*0150*/  STG.E desc[UR4][R2.64], R13 ;  /* 0x0000000d02007986 */ /* 0x000fe8000c101904 */
[----:B------:R-:W2:Y:S04]  /*0160*/  LDG.E R8, desc[UR4][R8.64] ;  /* 0x0000000408087981 */ /* 0x000ea8000c1e1900 */
[----:B------:R-:W2:Y:S02]  /*0170*/  LDG.E R11, desc[UR4][R4.64] ;  /* 0x00000004040b7981 */ /* 0x000ea4000c1e1900 */
[----:B--2---:R-:W-:-:S04]  /*0180*/  FADD R0, R8, -R11 ;  /* 0x8000000b08007221 */ /* 0x004fc80000000000 */
[----:B------:R-:W-:-:S05]  /*0190*/  FADD R7, R13, R0 ;  /* 0x000000000d077221 */ /* 0x000fca0000000000 */
[----:B------:R-:W-:Y:S04]  /*01a0*/  STG.E desc[UR4][R2.64], R7 ;  /* 0x0000000702007986 */ /* 0x000fe8000c101904 */
[----:B------:R-:W2:Y:S04]  /*01b0*/  LDG.E R0, desc[UR4][R4.64+0x4] ;  /* 0x0000040404007981 */ /* 0x000ea8000c1e1900 */
[----:B------:R-:W2:Y:S02]  /*01c0*/  LDG.E R11, desc[UR4][R4.64] ;  /* 0x00000004040b7981 */ /* 0x000ea4000c1e1900 */
[----:B--2---:R-:W-:-:S04]  /*01d0*/  FADD R0, R0, -R11 ;  /* 0x8000000b00007221 */ /* 0x004fc80000000000 */
[----:B------:R-:W-:-:S05]  /*01e0*/  FADD R11, R7, R0 ;  /* 0x00000000070b7221 */ /* 0x000fca0000000000 */
[----:B------:R-:W-:Y:S01]  /*01f0*/  STG.E desc[UR4][R2.64], R11 ;  /* 0x0000000b02007986 */ /* 0x000fe2000c101904 */
[----:B------:R-:W-:Y:S05]  /*0200*/  EXIT ;  /* 0x000000000000794d */ /* 0x000fea0003800000 */
.L_x_1:
[----:B------:R-:W-:-:S13]  /*0210*/  ISETP.NE.AND P0, PT, R3, RZ, PT ;  /* 0x000000ff0300720c */ /* 0x000fda0003f05270 */
[----:B------:R-:W-:Y:S05]  /*0220*/  @P0 BRA `(.L_x_2) ;  /* 0x0000000000380947 */ /* 0x000fea0003800000 */
[----:B------:R-:W0:Y:S08]  /*0230*/  LDC.64 R2, c[0x0][0x380] ;  /* 0x0000e000ff027b82 */ /* 0x000e300000000a00 */
[----:B------:R-:W1:Y:S01]  /*0240*/  LDC.64 R4, c[0x0][0x380] ;  /* 0x0000e000ff047b82 */ /* 0x000e620000000a00 */
[----:B0-----:R-:W-:-:S06]  /*0250*/  IMAD.WIDE.U32 R2, R0, 0x4, R2 ;  /* 0x0000000400027825 */ /* 0x001fcc00078e0002 */
[----:B------:R-:W2:Y:S04]  /*0260*/  LDG.E R2, desc[UR4][R2.64] ;  /* 0x0000000402027981 */ /* 0x000ea8000c1e1900 */
[----:B-1----:R-:W2:Y:S01]  /*0270*/  LDG.E R9, desc[UR4][R4.64] ;  /* 0x0000000404097981 */ /* 0x002ea2000c1e1900 */
[----:B------:R-:W0:Y:S01]  /*0280*/  LDC.64 R6, c[0x0][0x388] ;  /* 0x0000e200ff067b82 */ /* 0x000e220000000a00 */
[----:B--2---:R-:W-:-:S05]  /*0290*/  FADD R9, R2, -R9 ;  /* 0x8000000902097221 */ /* 0x004fca0000000000 */
[----:B0-----:R-:W-:Y:S04]  /*02a0*/  STG.E desc[UR4][R6.64], R9 ;  /* 0x0000000906007986 */ /* 0x001fe8000c101904 */
[----:B------:R-:W2:Y:S04]  /*02b0*/  LDG.E R0, desc[UR4][R4.64+0x4] ;  /* 0x0000040404007981 */ /* 0x000ea8000c1e1900 */
[----:B------:R-:W2:Y:S02]  /*02c0*/  LDG.E R11, desc[UR4][R4.64] ;  /* 0x00000004040b7981 */ /* 0x000ea4000c1e1900 */
[----:B--2---:R-:W-:-:S04]  /*02d0*/  FADD R0, R0, -R11 ;  /* 0x8000000b00007221 */ /* 0x004fc80000000000 */
[----:B------:R-:W-:-:S05]  /*02e0*/  FADD R11, R9, R0 ;  /* 0x00000000090b7221 */ /* 0x000fca0000000000 */
[----:B------:R-:W-:Y:S01]  /*02f0*/  STG.E desc[UR4][R6.64], R11 ;  /* 0x0000000b06007986 */ /* 0x000fe2000c101904 */
[----:B------:R-:W-:Y:S05]  /*0300*/  EXIT ;  /* 0x000000000000794d */ /* 0x000fea0003800000 */
.L_x_2:
[----:B------:R-:W-:-:S13]  /*0310*/  ISETP.NE.AND P0, PT, R3, R2, PT ;  /* 0x000000020300720c */ /* 0x000fda0003f05270 */
[----:B------:R-:W-:Y:S05]  /*0320*/  @P0 EXIT ;  /* 0x000000000000094d */ /* 0x000fea0003800000 */
[----:B------:R-:W0:Y:S01]  /*0330*/  LDC.64 R4, c[0x0][0x380] ;  /* 0x0000e000ff047b82 */ /* 0x000e220000000a00 */
[----:B------:R-:W-:-:S07]  /*0340*/  IADD3 R7, PT, PT, R3, R0, RZ ;  /* 0x0000000003077210 */ /* 0x000fce0007ffe0ff */
[----:B------:R-:W1:Y:S01]  /*0350*/  LDC.64 R10, c[0x0][0x388] ;  /* 0x0000e200ff0a7b82 */ /* 0x000e620000000a00 */
[----:B0-----:R-:W-:-:S04]  /*0360*/  IMAD.WIDE.U32 R6, R7, 0x4, R4 ;  /* 0x0000000407067825 */ /* 0x001fc800078e0004 */
[C---:B------:R-:W-:Y:S02]  /*0370*/  IMAD.WIDE.U32 R8, R3.reuse, 0x4, R4 ;  /* 0x0000000403087825 */ /* 0x040fe400078e0004 */
[----:B------:R-:W2:Y:S04]  /*0380*/  LDG.E R6, desc[UR4][R6.64] ;  /* 0x0000000406067981 */ /* 0x000ea8000c1e1900 */
[----:B------:R-:W2:Y:S01]  /*0390*/  LDG.E R13, desc[UR4][R8.64] ;  /* 0x00000004080d7981 */ /* 0x000ea2000c1e1900 */
[----:B------:R-:W-:Y:S01]  /*03a0*/  IADD3 R15, PT, PT, R0, -0x2, RZ ;  /* 0xfffffffe000f7810 */ /* 0x000fe20007ffe0ff */
        /* <DEDUP_REMOVED lines=8> */
[----:B------:R-:W-:Y:S01]  /*0430*/  STG.E desc[UR4][R10.64], R5 ;  /* 0x000000050a007986 */ /* 0x000fe2000c101904 */
[----:B------:R-:W-:Y:S05]  /*0440*/  EXIT ;  /* 0x000000000000794d */ /* 0x000fea0003800000 */
.L_x_0:
[----:B------:R-:W0:Y:S01]  /*0450*/  LDC R5, c[0x0][0x390] ;  /* 0x0000e400ff057b82 */ /* 0x000e220000000800 */
[----:B------:R-:W-:-:S04]  /*0460*/  LOP3.LUT R2, RZ, R0, RZ, 0x33, !PT ;  /* 0x00000000ff027212 */ /* 0x000fc800078e33ff */
[----:B0-----:R-:W-:-:S04]  /*0470*/  IADD3 R4, PT, PT, R2, R5, RZ ;  /* 0x0000000502047210 */ /* 0x001fc80007ffe0ff */
[----:B------:R-:W-:-:S13]  /*0480*/  ISETP.GT.AND P0, PT, R3, R4, PT ;  /* 0x000000040300720c */ /* 0x000fda0003f04270 */
[----:B------:R-:W-:Y:S05]  /*0490*/  @!P0 BRA `(.L_x_3) ;  /* 0x0000000000b88947 */ /* 0x000fea0003800000 */
[----:B------:R-:W-:Y:S02]  /*04a0*/  IADD3 R4, PT, PT, R5, -0x1, RZ ;  /* 0xffffffff05047810 */ /* 0x000fe40007ffe0ff */
[----:B------:R-:W-:Y:S02]  /*04b0*/  IADD3 R2, PT, PT, -R0, R5, RZ ;  /* 0x0000000500027210 */ /* 0x000fe40007ffe1ff */
[----:B------:R-:W-:-:S04]  /*04c0*/  ISETP.GE.AND P0, PT, R3, R4, PT ;  /* 0x000000040300720c */ /* 0x000fc80003f06270 */
[----:B------:R-:W-:-:S13]  /*04d0*/  ISETP.LE.OR P0, PT, R3, R2, P0 ;  /* 0x000000020300720c */ /* 0x000fda0000703670 */
[----:B------:R-:W-:Y:S05]  /*04e0*/  @P0 BRA `(.L_x_4) ;  /* 0x0000000000580947 */ /* 0x000fea0003800000 */
[----:B------:R-:W0:Y:S01]  /*04f0*/  LDC.64 R4, c[0x0][0x380] ;  /* 0x0000e000ff047b82 */ /* 0x000e220000000a00 */
[----:B------:R-:W-:-:S07]  /*0500*/  IADD3 R7, PT, PT, R3, -R0, RZ ;  /* 0x8000000003077210 */ /* 0x000fce0007ffe0ff */
[----:B------:R-:W1:Y:S01]  /*0510*/  LDC.64 R8, c[0x0][0x388] ;  /* 0x0000e200ff087b82 */ /* 0x000e620000000a00 */
[----:B0-----:R-:W-:-:S04]  /*0520*/  IMAD.WIDE R6, R7, 0x4, R4 ;  /* 0x0000000407067825 */ /* 0x001fc800078e0204 */
[C---:B------:R-:W-:Y:S01]  /*0530*/  IMAD.WIDE.U32 R4, R3.reuse, 0x4, R4 ;  /* 0x0000000403047825 */ /* 0x040fe200078e0004 */
[----:B------:R-:W2:Y:S04]  /*0540*/  LDG.E R10, desc[UR4][R6.64] ;  /* 0x00000004060a7981 */ /* 0x000ea8000c1e1900 */
[----:B------:R-:W2:Y:S01]  /*0550*/  LDG.E R11, desc[UR4][R4.64] ;  /* 0x00000004040b7981 */ /* 0x000ea2000c1e1900 */
[----:B-1----:R-:W-:-:S04]  /*0560*/  IMAD.WIDE.U32 R2, R3, 0x4, R8 ;  /* 0x0000000403027825 */ /* 0x002fc800078e0008 */
[----:B------:R-:W-:-:S04]  /*0570*/  IMAD.WIDE R8, R0, 0x4, R6 ;  /* 0x0000000400087825 */ /* 0x000fc800078e0206 */
        /* <DEDUP_REMOVED lines=13> */
.L_x_4:
[----:B------:R-:W-:-:S13]  /*0650*/  ISETP.NE.AND P0, PT, R3, R4, PT ;  /* 0x000000040300720c */ /* 0x000fda0003f05270 */
[----:B------:R-:W-:Y:S05]  /*0660*/  @P0 EXIT ;  /* 0x000000000000094d */ /* 0x000fea0003800000 */
        /* <DEDUP_REMOVED lines=8> */
[----:B--2---:R-:W-:Y:S01]  /*06f0*/  FADD R11, R2, -R11 ;  /* 0x8000000b020b7221 */ /* 0x004fe20000000000 */
[----:B------:R-:W-:-:S04]  /*0700*/  IMAD.WIDE R2, R0, 0x4, R6 ;  /* 0x0000000400027825 */ /* 0x000fc800078e0206 */
[----:B------:R-:W-:Y:S04]  /*0710*/  STG.E desc[UR4][R8.64], R11 ;  /* 0x0000000b08007986 */ /* 0x000fe8000c101904 */
[----:B------:R-:W2:Y:S04]  /*0720*/  LDG.E R2, desc[UR4][R2.64+-0x4] ;  /* 0xfffffc0402027981 */ /* 0x000ea8000c1e1900 */
[----:B------:R-:W2:Y:S02]  /*0730*/  LDG.E R13, desc[UR4][R4.64] ;  /* 0x00000004040d7981 */ /* 0x000ea4000c1e1900 */
[----:B--2---:R-:W-:-:S04]  /*0740*/  FADD R0, R2, -R13 ;  /* 0x8000000d02007221 */ /* 0x004fc80000000000 */
[----:B------:R-:W-:-:S05]  /*0750*/  FADD R13, R11, R0 ;  /* 0x000000000b0d7221 */ /* 0x000fca0000000000 */
[----:B------:R-:W-:Y:S01]  /*0760*/  STG.E desc[UR4][R8.64], R13 ;  /* 0x0000000d08007986 */ /* 0x000fe2000c101904 */
[----:B------:R-:W-:Y:S05]  /*0770*/  EXIT ;  /* 0x000000000000794d */ /* 0x000fea0003800000 */
.L_x_3:
[----:B------:R-:W-:Y:S02]  /*0780*/  IABS R9, R0 ;  /* 0x0000000000097213 */ /* 0x000fe40000000000 */
[----:B------:R-:W-:Y:S02]  /*0790*/  ISETP.GE.AND P1, PT, R3, RZ, PT ;  /* 0x000000ff0300720c */ /* 0x000fe40003f26270 */
[----:B------:R-:W0:Y:S08]  /*07a0*/  I2F.RP R6, R9 ;  /* 0x0000000900067306 */ /* 0x000e300000209400 */
[----:B0-----:R-:W0:Y:S02]  /*07b0*/  MUFU.RCP R6, R6 ;  /* 0x0000000600067308 */ /* 0x001e240000001000 */
[----:B0-----:R-:W-:-:S06]  /*07c0*/  IADD3 R4, PT, PT, R6, 0xffffffe, RZ ;  /* 0x0ffffffe06047810 */ /* 0x001fcc0007ffe0ff */
[----:B------:R0:W1:Y:S02]  /*07d0*/  F2I.FTZ.U32.TRUNC.NTZ R5, R4 ;  /* 0x0000000400057305 */ /* 0x000064000021f000 */
[----:B0-----:R-:W-:Y:S01]  /*07e0*/  HFMA2 R4, -RZ, RZ, 0, 0 ;  /* 0x00000000ff047431 */ /* 0x001fe200000001ff */
[----:B-1----:R-:W-:-:S05]  /*07f0*/  IADD3 R8, PT, PT, RZ, -R5, RZ ;  /* 0x80000005ff087210 */ /* 0x002fca0007ffe0ff */
[----:B------:R-:W-:Y:S01]  /*0800*/  IMAD R7, R8, R9, RZ ;  /* 0x0000000908077224 */ /* 0x000fe200078e02ff */
[----:B------:R-:W-:-:S03]  /*0810*/  IABS R8, R3 ;  /* 0x0000000300087213 */ /* 0x000fc60000000000 */
[----:B------:R-:W-:-:S06]  /*0820*/  IMAD.HI.U32 R5, R5, R7, R4 ;  /* 0x0000000705057227 */ /* 0x000fcc00078e0004 */
[----:B------:R-:W-:-:S05]  /*0830*/  IMAD.HI.U32 R7, R5, R8, RZ ;  /* 0x0000000805077227 */ /* 0x000fca00078e00ff */
[----:B------:R-:W-:-:S05]  /*0840*/  IADD3 R7, PT, PT, -R7, RZ, RZ ;  /* 0x000000ff07077210 */ /* 0x000fca0007ffe1ff */
[----:B------:R-:W-:-:S05]  /*0850*/  IMAD R6, R9, R7, R8 ;  /* 0x0000000709067224 */ /* 0x000fca00078e0208 */
[----:B------:R-:W-:-:S13]  /*0860*/  ISETP.GT.U32.AND P0, PT, R9, R6, PT ;  /* 0x000000060900720c */ /* 0x000fda0003f04070 */
[----:B------:R-:W-:-:S04]  /*0870*/  @!P0 IADD3 R6, PT, PT, R6, -R9, RZ ;  /* 0x8000000906068210 */ /* 0x000fc80007ffe0ff */
[----:B------:R-:W-:-:S13]  /*0880*/  ISETP.GT.U32.AND P0, PT, R9, R6, PT ;  /* 0x000000060900720c */ /* 0x000fda0003f04070 */
[----:B------:R-:W-:Y:S02]  /*0890*/  @!P0 IADD3 R6, PT, PT, R6, -R9, RZ ;  /* 0x8000000906068210 */ /* 0x000fe40007ffe0ff */
[----:B------:R-:W-:Y:S02]  /*08a0*/  ISETP.NE.AND P0, PT, R0, RZ, PT ;  /* 0x000000ff0000720c */ /* 0x000fe40003f05270 */
[----:B------:R-:W-:-:S04]  /*08b0*/  @!P1 IADD3 R6, PT, PT, -R6, RZ, RZ ;  /* 0x000000ff06069210 */ /* 0x000fc80007ffe1ff */
[----:B------:R-:W-:-:S04]  /*08c0*/  SEL R6, R2, R6, !P0 ;  /* 0x0000000602067207 */ /* 0x000fc80004000000 */
[----:B------:R-:W-:-:S13]  /*08d0*/  ISETP.NE.AND P1, PT, R6, RZ, PT ;  /* 0x000000ff0600720c */ /* 0x000fda0003f25270 */
[----:B------:R-:W-:Y:S05]  /*08e0*/  @P1 BRA `(.L_x_5) ;  /* 0x0000000000581947 */ /* 0x000fea0003800000 */
[----:B------:R-:W0:Y:S08]  /*08f0*/  LDC.64 R8, c[0x0][0x380] ;  /* 0x0000e000ff087b82 */ /* 0x000e300000000a00 */
[----:B------:R-:W1:Y:S01]  /*0900*/  LDC.64 R6, c[0x0][0x388] ;  /* 0x0000e200ff067b82 */ /* 0x000e620000000a00 */
[----:B0-----:R-:W-:-:S05]  /*0910*/  IMAD.WIDE.U32 R4, R3, 0x4, R8 ;  /* 0x0000000403047825 */ /* 0x001fca00078e0008 */
[----:B------:R-:W2:Y:S04]  /*0920*/  LDG.E R2, desc[UR4][R4.64+0x4] ;  /* 0x0000040404027981 */ /* 0x000ea8000c1e1900 */
[----:B------:R-:W2:Y:S01]  /*0930*/  LDG.E R11, desc[UR4][R4.64] ;  /* 0x00000004040b7981 */ /* 0x000ea2000c1e1900 */
[----:B-1----:R-:W-:-:S04]  /*0940*/  IMAD.WIDE.U32 R6, R3, 0x4, R6 ;  /* 0x0000000403067825 */ /* 0x002fc800078e0006 */
[----:B--2---:R-:W-:Y:S01]  /*0950*/  FADD R13, R2, -R11 ;  /* 0x8000000b020d7221 */ /* 0x004fe20000000000 */
[----:B------:R-:W-:-:S04]  /*0960*/  IMAD.WIDE R10, R0, 0x4, R4 ;  /* 0x00000004000a7825 */ /* 0x000fc800078e0204 */
[----:B------:R0:W-:Y:S04]  /*0970*/  STG.E desc[UR4][R6.64], R13 ;  /* 0x0000000d06007986 */ /* 0x0001e8000c101904 */
[----:B------:R-:W2:Y:S04]  /*0980*/  LDG.E R10, desc[UR4][R10.64] ;  /* 0x000000040a0a7981 */ /* 0x000ea8000c1e1900 */
[----:B------:R-:W2:Y:S01]  /*0990*/  LDG.E R15, desc[UR4][R4.64] ;  /* 0x00000004040f7981 */ /* 0x000ea2000c1e1900 */
[----:B------:R-:W-:-:S05]  /*09a0*/  IADD3 R17, PT, PT, R3, -R0, RZ ;  /* 0x8000000003117210 */ /* 0x000fca0007ffe0ff */
[----:B------:R-:W-:-:S04]  /*09b0*/  IMAD.WIDE R8, R17, 0x4, R8 ;  /* 0x0000000411087825 */ /* 0x000fc800078e0208 */
[----:B--2---:R-:W-:-:S04]  /*09c0*/  FADD R0, R10, -R15 ;  /* 0x8000000f0a007221 */ /* 0x004fc80000000000 */
[----:B------:R-:W-:-:S05]  /*09d0*/  FADD R3, R13, R0 ;  /* 0x000000000d037221 */ /* 0x000fca0000000000 */
[----:B------:R-:W-:Y:S04]  /*09e0*/  STG.E desc[UR4][R6.64], R3 ;  /* 0x0000000306007986 */ /* 0x000fe8000c101904 */
[----:B------:R-:W2:Y:S04]  /*09f0*/  LDG.E R8, desc[UR4][R8.64] ;  /* 0x0000000408087981 */ /* 0x000ea8000c1e1900 */
[----:B------:R-:W2:Y:S02]  /*0a00*/  LDG.E R15, desc[UR4][R4.64] ;  /* 0x00000004040f7981 */ /* 0x000ea4000c1e1900 */
[----:B--2---:R-:W-:-:S04]  /*0a10*/  FADD R0, R8, -R15 ;  /* 0x8000000f08007221 */ /* 0x004fc80000000000 */
[----:B0-----:R-:W-:-:S05]  /*0a20*/  FADD R13, R3, R0 ;  /* 0x00000000030d7221 */ /* 0x001fca0000000000 */
[----:B------:R-:W-:Y:S01]  /*0a30*/  STG.E desc[UR4][R6.64], R13 ;  /* 0x0000000d06007986 */ /* 0x000fe2000c101904 */
[----:B------:R-:W-:Y:S05]  /*0a40*/  EXIT ;  /* 0x000000000000794d */ /* 0x000fea0003800000 */
.L_x_5:
[----:B------:R-:W-:-:S04]  /*0a50*/  IADD3 R6, PT, PT, R3, 0x1, RZ ;  /* 0x0000000103067810 */ /* 0x000fc80007ffe0ff */
[----:B------:R-:W-:Y:S02]  /*0a60*/  IABS R4, R6 ;  /* 0x0000000600047213 */ /* 0x000fe40000000000 */
[----:B------:R-:W-:-:S03]  /*0a70*/  ISETP.GE.AND P2, PT, R6, RZ, PT ;  /* 0x000000ff0600720c */ /* 0x000fc60003f46270 */
[----:B------:R-:W-:-:S05]  /*0a80*/  IMAD.HI.U32 R5, R5, R4, RZ ;  /* 0x0000000405057227 */ /* 0x000fca00078e00ff */
[----:B------:R-:W-:-:S05]  /*0a90*/  IADD3 R5, PT, PT, -R5, RZ, RZ ;  /* 0x000000ff05057210 */ /* 0x000fca0007ffe1ff */
[----:B------:R-:W-:-:S05]  /*0aa0*/  IMAD R4, R9, R5, R4 ;  /* 0x0000000509047224 */ /* 0x000fca00078e0204 */
[----:B------:R-:W-:-:S13]  /*0ab0*/  ISETP.GT.U32.AND P1, PT, R9, R4, PT ;  /* 0x000000040900720c */ /* 0x000fda0003f24070 */
[----:B------:R-:W-:-:S04]  /*0ac0*/  @!P1 IADD3 R4, PT, PT, R4, -R9, RZ ;  /* 0x8000000904049210 */ /* 0x000fc80007ffe0ff */
[----:B------:R-:W-:-:S13]  /*0ad0*/  ISETP.GT.U32.AND P1, PT, R9, R4, PT ;  /* 0x000000040900720c */ /* 0x000fda0003f24070 */
[----:B------:R-:W-:-:S04]  /*0ae0*/  @!P1 IADD3 R4, PT, PT, R4, -R9, RZ ;  /* 0x8000000904049210 */ /* 0x000fc80007ffe0ff */
        /* <DEDUP_REMOVED lines=26> */
.L_x_6:
        /* <DEDUP_REMOVED lines=12> */
[----:B------:R-:W2:Y:S01]  /*0d50*/  LDG.E R13, desc[UR4][R4.64] ;  /* 0x00000004040d7981 */ /* 0x000ea2000c1e1900 */
[----:B------:R-:W-:-:S04]  /*0d60*/  IMAD.WIDE R6, R0, 0x4, R6 ;  /* 0x0000000400067825 */ /* 0x000fc800078e0206 */
[----:B--2---:R-:W-:-:S04]  /*0d70*/  FADD R10, R8, -R13 ;  /* 0x8000000d080a7221 */ /* 0x004fc80000000000 */
[----:B------:R-:W-:-:S05]  /*0d80*/  FADD R13, R11, R10 ;  /* 0x0000000a0b0d7221 */ /* 0x000fca0000000000 */
        /* <DEDUP_REMOVED lines=12> */
.L_x_7:
[----:B------:R-:W-:-:S00]  /*0e50*/  BRA `(.L_x_7) ;  /* 0xfffffffc00fc7947 */ /* 0x000fc0000383ffff */
[----:B------:R-:W-:-:S00]  /*0e60*/  NOP ;  /* 0x0000000000007918 */ /* 0x000fc00000000000 */
        /* <DEDUP_REMOVED lines=9> */
.L_x_21:


//--------------------- .text._Z11getQueueGPUPfS_ii --------------------------
	.section	.text._Z11getQueueGPUPfS_ii,"ax",@progbits
	.align	128
        .global         _Z11getQueueGPUPfS_ii
        .type           _Z11getQueueGPUPfS_ii,@function
        .size           _Z11getQueueGPUPfS_ii,(.L_x_22 - _Z11getQueueGPUPfS_ii)
        .other          _Z11getQueueGPUPfS_ii,@"STO_CUDA_ENTRY STV_DEFAULT"
_Z11getQueueGPUPfS_ii:
.text._Z11getQueueGPUPfS_ii:
[----:B------:R-:W-:Y:S08]  /*0000*/  LDC R1, c[0x0][0x37c] ;  /* 0x0000df00ff017b82 */ /* 0x000ff00000000800 */
[----:B------:R-:W0:Y:S01]  /*0010*/  LDC.64 R2, c[0x0][0x390] ;  /* 0x0000e400ff027b82 */ /* 0x000e220000000a00 */
[----:B------:R-:W1:Y:S01]  /*0020*/  LDCU.64 UR4, c[0x0][0x358] ;  /* 0x00006b00ff0477ac */ /* 0x000e620008000a00 */
[----:B0-----:R-:W-:-:S04]  /*0030*/  IABS R7, R3 ;  /* 0x0000000300077213 */ /* 0x001fc80000000000 */
[----:B------:R-:W0:Y:S08]  /*0040*/  I2F.RP R0, R7 ;  /* 0x0000000700007306 */ /* 0x000e300000209400 */
[----:B0-----:R-:W0:Y:S02]  /*0050*/  MUFU.RCP R0, R0 ;  /* 0x0000000000007308 */ /* 0x001e240000001000 */
[----:B0-----:R-:W-:-:S06]  /*0060*/  IADD3 R4, PT, PT, R0, 0xffffffe, RZ ;  /* 0x0ffffffe00047810 */ /* 0x001fcc0007ffe0ff */
[----:B------:R0:W2:Y:S02]  /*0070*/  F2I.FTZ.U32.TRUNC.NTZ R5, R4 ;  /* 0x0000000400057305 */ /* 0x0000a4000021f000 */
[----:B0-----:R-:W-:Y:S01]  /*0080*/  HFMA2 R4, -RZ, RZ, 0, 0 ;  /* 0x00000000ff047431 */ /* 0x001fe200000001ff */
[----:B--2---:R-:W-:-:S05]  /*0090*/  IADD3 R6, PT, PT, RZ, -R5, RZ ;  /* 0x80000005ff067210 */ /* 0x004fca0007ffe0ff */
[----:B------:R-:W-:Y:S01]  /*00a0*/  IMAD R9, R6, R7, RZ ;  /* 0x0000000706097224 */ /* 0x000fe200078e02ff */
[----:B------:R-:W-:Y:S02]  /*00b0*/  IABS R6, R2 ;  /* 0x0000000200067213 */ /* 0x000fe40000000000 */
[----:B------:R-:W-:Y:S01]  /*00c0*/  LOP3.LUT R2, R2, R3, RZ, 0x3c, !PT ;  /* 0x0000000302027212 */ /* 0x000fe200078e3cff */
[----:B------:R-:W-:-:S03]  /*00d0*/  IMAD.HI.U32 R5, R5, R9, R4 ;  /* 0x0000000905057227 */ /* 0x000fc600078e0004 */
[----:B------:R-:W-:-:S03]  /*00e0*/  ISETP.GE.AND P1, PT, R2, RZ, PT ;  /* 0x000000ff0200720c */ /* 0x000fc60003f26270 */
[----:B------:R-:W-:-:S05]  /*00f0*/  IMAD.HI.U32 R5, R5, R6, RZ ;  /* 0x0000000605057227 */ /* 0x000fca00078e00ff */
[----:B------:R-:W-:-:S05]  /*0100*/  IADD3 R0, PT, PT, -R5, RZ, RZ ;  /* 0x000000ff05007210 */ /* 0x000fca0007ffe1ff */
[----:B------:R-:W-:-:S05]  /*0110*/  IMAD R0, R7, R0, R6 ;  /* 0x0000000007007224 */ /* 0x000fca00078e0206 */
[----:B------:R-:W-:-:S13]  /*0120*/  ISETP.GT.U32.AND P2, PT, R7, R0, PT ;  /* 0x000000000700720c */ /* 0x000fda0003f44070 */
[-C--:B------:R-:W-:Y:S02]  /*0130*/  @!P2 IADD3 R0, PT, PT, R0, -R7.reuse, RZ ;  /* 0x800000070000a210 */ /* 0x080fe40007ffe0ff */
[----:B------:R-:W-:Y:S02]  /*0140*/  @!P2 IADD3 R5, PT, PT, R5, 0x1, RZ ;  /* 0x000000010505a810 */ /* 0x000fe40007ffe0ff */
[----:B------:R-:W-:Y:S02]  /*0150*/  ISETP.GE.U32.AND P0, PT, R0, R7, PT ;  /* 0x000000070000720c */ /* 0x000fe40003f06070 */
[----:B------:R-:W-:-:S11]  /*0160*/  ISETP.NE.AND P2, PT, R3, RZ, PT ;  /* 0x000000ff0300720c */ /* 0x000fd60003f45270 */
[----:B------:R-:W-:-:S04]  /*0170*/  @P0 IADD3 R5, PT, PT, R5, 0x1, RZ ;  /* 0x0000000105050810 */ /* 0x000fc80007ffe0ff */
[----:B------:R-:W-:Y:S02]  /*0180*/  @!P1 IADD3 R5, PT, PT, -R5, RZ, RZ ;  /* 0x000000ff05059210 */ /* 0x000fe40007ffe1ff */
[----:B------:R-:W-:-:S04]  /*0190*/  @!P2 LOP3.LUT R5, RZ, R3, RZ, 0x33, !PT ;  /* 0x00000003ff05a212 */ /* 0x000fc800078e33ff */
[----:B------:R-:W-:-:S13]  /*01a0*/  ISETP.GE.AND P0, PT, R5, 0x3, PT ;  /* 0x000000030500780c */ /* 0x000fda0003f06270 */
[----:B-1----:R-:W-:Y:S05]  /*01b0*/  @!P0 BRA `(.L_x_8) ;  /* 0x0000000c000c8947 */ /* 0x002fea0003800000 */
[----:B------:R-:W-:Y:S02]  /*01c0*/  IADD3 R0, PT, PT, R5, -0x2, RZ ;  /* 0xfffffffe05007810 */ /* 0x000fe40007ffe0ff */
[----:B------:R-:W-:-:S07]  /*01d0*/  MOV R2, 0x1 ;  /* 0x0000000100027802 */ /* 0x000fce0000000f00 */
.L_x_13:
[----:B0-----:R-:W0:Y:S02]  /*01e0*/  LDC R3, c[0x0][0x394] ;  /* 0x0000e500ff037b82 */ /* 0x001e240000000800 */
[----:B0-----:R-:W-:-:S05]  /*01f0*/  IMAD R4, R2, R3, RZ ;  /* 0x0000000302047224 */ /* 0x001fca00078e02ff */
[C---:B-1----:R-:W-:Y:S02]  /*0200*/  IADD3 R5, PT, PT, R4.reuse, R3, RZ ;  /* 0x0000000304057210 */ /* 0x042fe40007ffe0ff */
[----:B--2---:R-:W-:Y:S02]  /*0210*/  IADD3 R6, PT, PT, R4, 0x1, RZ ;  /* 0x0000000104067810 */ /* 0x004fe40007ffe0ff */
[----:B------:R-:W-:-:S04]  /*0220*/  IADD3 R5, PT, PT, R5, -0x1, RZ ;  /* 0xffffffff05057810 */ /* 0x000fc80007ffe0ff */
[----:B------:R-:W-:-:S13]  /*0230*/  ISETP.GE.AND P0, PT, R6, R5, PT ;  /* 0x000000050600720c */ /* 0x000fda0003f06270 */
[----:B------:R-:W-:Y:S05]  /*0240*/  @P0 BRA `(.L_x_9) ;  /* 0x0000000800dc0947 */ /* 0x000fea0003800000 */
[----:B------:R-:W-:-:S04]  /*0250*/  IADD3 R5, PT, PT, R3, -0x3, RZ ;  /* 0xfffffffd03057810 */ /* 0x000fc80007ffe0ff */
[----:B------:R-:W-:-:S13]  /*0260*/  ISETP.GE.U32.AND P0, PT, R5, 0x3, PT ;  /* 0x000000030500780c */ /* 0x000fda0003f06070 */
[----:B------:R-:W-:Y:S05]  /*0270*/  @!P0 BRA `(.L_x_10) ;  /* 0x0000000400808947 */ /* 0x000fea0003800000 */
[----:B------:R-:W-:Y:S02]  /*0280*/  IADD3 R5, PT, PT, R3, -0x2, RZ ;  /* 0xfffffffe03057810 */ /* 0x000fe40007ffe0ff */
[----:B------:R-:W-:Y:S02]  /*0290*/  IADD3 R6, PT, PT, R2, -0x1, RZ ;  /* 0xffffffff02067810 */ /* 0x000fe40007ffe0ff */
[----:B------:R-:W-:-:S03]  /*02a0*/  LOP3.LUT R14, R5, 0xfffffffc, RZ, 0xc0, !PT ;  /* 0xfffffffc050e7812 */ /* 0x000fc600078ec0ff */
[----:B------:R-:W-:Y:S01]  /*02b0*/  IMAD R5, R6, R3, RZ ;  /* 0x0000000306057224 */ /* 0x000fe200078e02ff */
[----:B------:R-:W-:-:S07]  /*02c0*/  IADD3 R14, PT, PT, -R14, RZ, RZ ;  /* 0x000000ff0e0e7210 */ /* 0x000fce0007ffe1ff */
.L_x_11:
[----:B0-----:R-:W0:Y:S01]  /*02d0*/  LDC.64 R8, c[0x0][0x380] ;  /* 0x0000e000ff087b82 */ /* 0x001e220000000a00 */
[----:B------:R-:W-:-:S07]  /*02e0*/  IADD3 R7, PT, PT, R5, 0x1, RZ ;  /* 0x0000000105077810 */ /* 0x000fce0007ffe0ff */
[----:B------:R-:W1:Y:S08]  /*02f0*/  LDC R3, c[0x0][0x394] ;  /* 0x0000e500ff037b82 */ /* 0x000e700000000800 */
[----:B------:R-:W2:Y:S01]  /*0300*/  LDC.64 R10, c[0x0][0x388] ;  /* 0x0000e200ff0a7b82 */ /* 0x000ea20000000a00 */
[----:B0-----:R-:W-:-:S05]  /*0310*/  IMAD.WIDE R8, R7, 0x4, R8 ;  /* 0x0000000407087825 */ /* 0x001fca00078e0208 */
[----:B------:R-:W3:Y:S01]  /*0320*/  LDG.E R12, desc[UR4][R8.64] ;  /* 0x00000004080c7981 */ /* 0x000ee2000c1e1900 */
[----:B-1----:R-:W-:-:S05]  /*0330*/  IMAD.WIDE R6, R3, 0x4, R8 ;  /* 0x0000000403067825 */ /* 0x002fca00078e0208 */
[----:B------:R-:W3:Y:S01]  /*0340*/  LDG.E R15, desc[UR4][R6.64] ;  /* 0x00000004060f7981 */ /* 0x000ee2000c1e1900 */
[----:B------:R-:W-:-:S05]  /*0350*/  IADD3 R13, PT, PT, R4, 0x1, RZ ;  /* 0x00000001040d7810 */ /* 0x000fca0007ffe0ff */
[----:B--2---:R-:W-:-:S04]  /*0360*/  IMAD.WIDE R10, R13, 0x4, R10 ;  /* 0x000000040d0a7825 */ /* 0x004fc800078e020a */
[----:B---3--:R-:W-:Y:S01]  /*0370*/  FADD R15, R12, -R15 ;  /* 0x8000000f0c0f7221 */ /* 0x008fe20000000000 */
[----:B------:R-:W-:-:S04]  /*0380*/  IMAD.WIDE R12, R3, 0x4, R6 ;  /* 0x00000004030c7825 */ /* 0x000fc800078e0206 */
[----:B------:R0:W-:Y:S04]  /*0390*/  STG.E desc[UR4][R10.64], R15 ;  /* 0x0000000f0a007986 */ /* 0x0001e8000c101904 */
[----:B------:R-:W2:Y:S04]  /*03a0*/  LDG.E R17, desc[UR4][R6.64] ;  /* 0x0000000406117981 */ /* 0x000ea8000c1e1900 */
[----:B------:R-:W2:Y:S02]  /*03b0*/  LDG.E R16, desc[UR4][R12.64] ;  /* 0x000000040c107981 */ /* 0x000ea4000c1e1900 */
[----:B--2---:R-:W-:-:S04]  /*03c0*/  FADD R16, R16, -R17 ;  /* 0x8000001110107221 */ /* 0x004fc80000000000 */
[----:B------:R-:W-:-:S05]  /*03d0*/  FADD R17, R15, R16 ;  /* 0x000000100f117221 */ /* 0x000fca0000000000 */
[----:B------:R1:W-:Y:S04]  /*03e0*/  STG.E desc[UR4][R10.64], R17 ;  /* 0x000000110a007986 */ /* 0x0003e8000c101904 */
[----:B------:R-:W2:Y:S04]  /*03f0*/  LDG.E R16, desc[UR4][R6.64+-0x4] ;  /* 0xfffffc0406107981 */ /* 0x000ea8000c1e1900 */
[----:B------:R-:W2:Y:S02]  /*0400*/  LDG.E R19, desc[UR4][R6.64] ;  /* 0x0000000406137981 */ /* 0x000ea4000c1e1900 */
[----:B--2---:R-:W-:-:S04]  /*0410*/  FADD R16, R16, -R19 ;  /* 0x8000001310107221 */ /* 0x004fc80000000000 */
[----:B------:R-:W-:-:S05]  /*0420*/  FADD R19, R17, R16 ;  /* 0x0000001011137221 */ /* 0x000fca0000000000 */
[----:B------:R2:W-:Y:S04]  /*0430*/  STG.E desc[UR4][R10.64], R19 ;  /* 0x000000130a007986 */ /* 0x0005e8000c101904 */
[----:B0-----:R-:W3:Y:S04]  /*0440*/  LDG.E R15, desc[UR4][R6.64+0x4] ;  /* 0x00000404060f7981 */ /* 0x001ee8000c1e1900 */
[----:B------:R-:W3:Y:S02]  /*0450*/  LDG.E R16, desc[UR4][R6.64] ;  /* 0x0000000406107981 */ /* 0x000ee4000c1e1900 */
[----:B---3--:R-:W-:-:S04]  /*0460*/  FADD R16, R15, -R16 ;  /* 0x800000100f107221 */ /* 0x008fc80000000000 */
[----:B------:R-:W-:-:S05]  /*0470*/  FADD R15, R19, R16 ;  /* 0x00000010130f7221 */ /* 0x000fca0000000000 */
[----:B------:R0:W-:Y:S04]  /*0480*/  STG.E desc[UR4][R10.64], R15 ;  /* 0x0000000f0a007986 */ /* 0x0001e8000c101904 */
[----:B------:R-:W3:Y:S04]  /*0490*/  LDG.E R16, desc[UR4][R8.64+0x4] ;  /* 0x0000040408107981 */ /* 0x000ee8000c1e1900 */
[----:B-1----:R-:W3:Y:S02]  /*04a0*/  LDG.E R17, desc[UR4][R6.64+0x4] ;  /* 0x0000040406117981 */ /* 0x002ee4000c1e1900 */
[----:B---3--:R-:W-:-:S05]  /*04b0*/  FADD R17, R16, -R17 ;  /* 0x8000001110117221 */ /* 0x008fca0000000000 */
[----:B------:R1:W-:Y:S04]  /*04c0*/  STG.E desc[UR4][R10.64+0x4], R17 ;  /* 0x000004110a007986 */ /* 0x0003e8000c101904 */
[----:B------:R-:W3:Y:S04]  /*04d0*/  LDG.E R16, desc[UR4][R12.64+0x4] ;  /* 0x000004040c107981 */ /* 0x000ee8000c1e1900 */
[----:B--2---:R-:W3:Y:S02]  /*04e0*/  LDG.E R19, desc[UR4][R6.64+0x4] ;  /* 0x0000040406137981 */ /* 0x004ee4000c1e1900 */
[----:B---3--:R-:W-:-:S04]  /*04f0*/  FADD R16, R16, -R19 ;  /* 0x8000001310107221 */ /* 0x008fc80000000000 */
[----:B------:R-:W-:-:S05]  /*0500*/  FADD R19, R17, R16 ;  /* 0x0000001011137221 */ /* 0x000fca0000000000 */
[----:B------:R2:W-:Y:S04]  /*0510*/  STG.E desc[UR4][R10.64+0x4], R19 ;  /* 0x000004130a007986 */ /* 0x0005e8000c101904 */
[----:B------:R-:W3:Y:S04]  /*0520*/  LDG.E R16, desc[UR4][R6.64] ;  /* 0x0000000406107981 */ /* 0x000ee8000c1e1900 */
[----:B0-----:R-:W3:Y:S02]  /*0530*/  LDG.E R15, desc[UR4][R6.64+0x4] ;  /* 0x00000404060f7981 */ /* 0x001ee4000c1e1900 */
[----:B---3--:R-:W-:-:S04]  /*0540*/  FADD R16, R16, -R15 ;  /* 0x8000000f10107221 */ /* 0x008fc80000000000 */
[----:B------:R-:W-:-:S05]  /*0550*/  FADD R15, R19, R16 ;  /* 0x00000010130f7221 */ /* 0x000fca0000000000 */
[----:B------:R0:W-:Y:S04]  /*0560*/  STG.E desc[UR4][R10.64+0x4], R15 ;  /* 0x0000040f0a007986 */ /* 0x0001e8000c101904 */
[----:B------:R-:W3:Y:S04]  /*0570*/  LDG.E R16, desc[UR4][R6.64+0x8] ;  /* 0x0000080406107981 */ /* 0x000ee8000c1e1900 */
[----:B-1----:R-:W3:Y:S02]  /*0580*/  LDG.E R17, desc[UR4][R6.64+0x4] ;  /* 0x0000040406117981 */ /* 0x002ee4000c1e1900 */
[----:B---3--:R-:W-:-:S04]  /*0590*/  FADD R16, R16, -R17 ;  /* 0x8000001110107221 */ /* 0x008fc80000000000 */
[----:B------:R-:W-:-:S05]  /*05a0*/  FADD R17, R15, R16 ;  /* 0x000000100f117221 */ /* 0x000fca0000000000 */
[----:B------:R1:W-:Y:S04]  /*05b0*/  STG.E desc[UR4][R10.64+0x4], R17 ;  /* 0x000004110a007986 */ /* 0x0003e8000c101904 */
[----:B------:R-:W3:Y:S04]  /*05c0*/  LDG.E R16, desc[UR4][R8.64+0x8] ;  /* 0x0000080408107981 */ /* 0x000ee8000c1e1900 */
[----:B--2---:R-:W3:Y:S02]  /*05d0*/  LDG.E R19, desc[UR4][R6.64+0x8] ;  /* 0x0000080406137981 */ /* 0x004ee4000c1e1900 */
[----:B---3--:R-:W-:-:S05]  /*05e0*/  FADD R19, R16, -R19 ;  /* 0x8000001310137221 */ /* 0x008fca0000000000 */
        /* <DEDUP_REMOVED lines=18> */
[----:B---3--:R-:W-:-:S05]  /*0710*/  FADD R15, R8, -R15 ;  /* 0x8000000f080f7221 */ /* 0x008fca0000000000 */
        /* <DEDUP_REMOVED lines=11> */
[----:B------:R-:W2:Y:S04]  /*07d0*/  LDG.E R8, desc[UR4][R6.64+0x10] ;  /* 0x0000100406087981 */ /* 0x000ea8000c1e1900 */
[----:B------:R-:W2:Y:S01]  /*07e0*/  LDG.E R13, desc[UR4][R6.64+0xc] ;  /* 0x00000c04060d7981 */ /* 0x000ea2000c1e1900 */
[----:B------:R-:W-:-:S04]  /*07f0*/  IADD3 R14, PT, PT, R14, 0x4, RZ ;  /* 0x000000040e0e7810 */ /* 0x000fc80007ffe0ff */
[----:B------:R-:W-:Y:S02]  /*0800*/  ISETP.NE.AND P0, PT, R14, RZ, PT ;  /* 0x000000ff0e00720c */ /* 0x000fe40003f05270 */
[----:B------:R-:W-:Y:S02]  /*0810*/  IADD3 R4, PT, PT, R4, 0x4, RZ ;  /* 0x0000000404047810 */ /* 0x000fe40007ffe0ff */
[----:B------:R-:W-:Y:S01]  /*0820*/  IADD3 R5, PT, PT, R5, 0x4, RZ ;  /* 0x0000000405057810 */ /* 0x000fe20007ffe0ff */
[----:B--2---:R-:W-:-:S04]  /*0830*/  FADD R8, R8, -R13 ;  /* 0x8000000d08087221 */ /* 0x004fc80000000000 */
[----:B------:R-:W-:-:S05]  /*0840*/  FADD R13, R9, R8 ;  /* 0x00000008090d7221 */ /* 0x000fca0000000000 */
[----:B------:R0:W-:Y:S01]  /*0850*/  STG.E desc[UR4][R10.64+0xc], R13 ;  /* 0x00000c0d0a007986 */ /* 0x0001e2000c101904 */
[----:B------:R-:W-:Y:S05]  /*0860*/  @P0 BRA `(.L_x_11) ;  /* 0xfffffff800980947 */ /* 0x000fea000383ffff */
[----:B------:R-:W-:-:S07]  /*0870*/  IADD3 R6, PT, PT, R4, 0x1, RZ ;  /* 0x0000000104067810 */ /* 0x000fce0007ffe0ff */
.L_x_10:
[----:B------:R-:W-:-:S04]  /*0880*/  IADD3 R5, PT, PT, R3, -0x2, RZ ;  /* 0xfffffffe03057810 */ /* 0x000fc80007ffe0ff */
[----:B------:R-:W-:-:S13]  /*0890*/  LOP3.LUT P0, RZ, R5, 0x3, RZ, 0xc0, !PT ;  /* 0x0000000305ff7812 */ /* 0x000fda000780c0ff */
[----:B------:R-:W-:Y:S05]  /*08a0*/  @!P0 BRA `(.L_x_9) ;  /* 0x0000000400448947 */ /* 0x000fea0003800000 */
[C---:B------:R-:W-:Y:S02]  /*08b0*/  LOP3.LUT R5, R3.reuse, 0x3, RZ, 0xc0, !PT ;  /* 0x0000000303057812 */ /* 0x040fe400078ec0ff */
[----:B------:R-:W-:Y:S02]  /*08c0*/  LOP3.LUT R7, R3, 0x1, RZ, 0xc0, !PT ;  /* 0x0000000103077812 */ /* 0x000fe400078ec0ff */
[----:B------:R-:W-:Y:S02]  /*08d0*/  ISETP.NE.AND P0, PT, R5, 0x3, PT ;  /* 0x000000030500780c */ /* 0x000fe40003f05270 */
[----:B------:R-:W-:-:S11]  /*08e0*/  ISETP.NE.U32.AND P1, PT, R7, 0x1, PT ;  /* 0x000000010700780c */ /* 0x000fd60003f25070 */
[----:B------:R-:W-:Y:S05]  /*08f0*/  @!P0 BRA `(.L_x_12) ;  /* 0x0000000000c08947 */ /* 0x000fea0003800000 */
[----:B0-----:R-:W0:Y:S01]  /*0900*/  LDC.64 R12, c[0x0][0x380] ;  /* 0x0000e000ff0c7b82 */ /* 0x001e220000000a00 */
[----:B------:R-:W-:-:S07]  /*0910*/  IADD3 R11, PT, PT, R6, -R3, RZ ;  /* 0x80000003060b7210 */ /* 0x000fce0007ffe0ff */
[----:B------:R-:W1:Y:S01]  /*0920*/  LDC.64 R14, c[0x0][0x388] ;  /* 0x0000e200ff0e7b82 */ /* 0x000e620000000a00 */
[----:B0-----:R-:W-:-:S05]  /*0930*/  IMAD.WIDE R10, R11, 0x4, R12 ;  /* 0x000000040b0a7825 */ /* 0x001fca00078e020c */
[----:B------:R-:W2:Y:S01]  /*0940*/  LDG.E R5, desc[UR4][R10.64] ;  /* 0x000000040a057981 */ /* 0x000ea2000c1e1900 */
[----:B------:R-:W-:-:S05]  /*0950*/  IMAD.WIDE R8, R3, 0x4, R10 ;  /* 0x0000000403087825 */ /* 0x000fca00078e020a */
[----:B------:R-:W2:Y:S01]  /*0960*/  LDG.E R16, desc[UR4][R8.64] ;  /* 0x0000000408107981 */ /* 0x000ea2000c1e1900 */
[----:B-1----:R-:W-:-:S04]  /*0970*/  IMAD.WIDE R14, R6, 0x4, R14 ;  /* 0x00000004060e7825 */ /* 0x002fc800078e020e */
[----:B--2---:R-:W-:Y:S01]  /*0980*/  FADD R7, R5, -R16 ;  /* 0x8000001005077221 */ /* 0x004fe20000000000 */
[----:B------:R-:W-:-:S04]  /*0990*/  IMAD.WIDE R16, R3, 0x4, R8 ;  /* 0x0000000403107825 */ /* 0x000fc800078e0208 */
[----:B------:R0:W-:Y:S04]  /*09a0*/  STG.E desc[UR4][R14.64], R7 ;  /* 0x000000070e007986 */ /* 0x0001e8000c101904 */
[----:B------:R-:W2:Y:S04]  /*09b0*/  LDG.E R18, desc[UR4][R8.64] ;  /* 0x0000000408127981 */ /* 0x000ea8000c1e1900 */
[----:B------:R-:W2:Y:S02]  /*09c0*/  LDG.E R5, desc[UR4][R16.64] ;  /* 0x0000000410057981 */ /* 0x000ea4000c1e1900 */
[----:B--2---:R-:W-:Y:S01]  /*09d0*/  FADD R18, R5, -R18 ;  /* 0x8000001205127221 */ /* 0x004fe20000000000 */
[----:B------:R-:W-:-:S04]  /*09e0*/  IMAD.WIDE R4, R4, 0x4, R12 ;  /* 0x0000000404047825 */ /* 0x000fc800078e020c */
        /* <DEDUP_REMOVED lines=21> */
[----:B------:R-:W2:Y:S04]  /*0b40*/  LDG.E R4, desc[UR4][R8.64] ;  /* 0x0000000408047981 */ /* 0x000ea8000c1e1900 */
[----:B0-----:R-:W2:Y:S02]  /*0b50*/  LDG.E R7, desc[UR4][R8.64+0x4] ;  /* 0x0000040408077981 */ /* 0x001ea4000c1e1900 */
[----:B--2---:R-:W-:-:S04]  /*0b60*/  FADD R4, R4, -R7 ;  /* 0x8000000704047221 */ /* 0x004fc80000000000 */
[----:B------:R-:W-:-:S05]  /*0b70*/  FADD R7, R5, R4 ;  /* 0x0000000405077221 */ /* 0x000fca0000000000 */
[----:B------:R1:W-:Y:S04]  /*0b80*/  STG.E desc[UR4][R14.64+0x4], R7 ;  /* 0x000004070e007986 */ /* 0x0003e8000c101904 */
[----:B------:R-:W2:Y:S04]  /*0b90*/  LDG.E R4, desc[UR4][R8.64+0x8] ;  /* 0x0000080408047981 */ /* 0x000ea8000c1e1900 */
[----:B------:R-:W2:Y:S02]  /*0ba0*/  LDG.E R11, desc[UR4][R8.64+0x4] ;  /* 0x00000404080b7981 */ /* 0x000ea4000c1e1900 */
[----:B--2---:R-:W-:-:S04]  /*0bb0*/  FADD R4, R4, -R11 ;  /* 0x8000000b04047221 */ /* 0x004fc80000000000 */
[----:B------:R-:W-:-:S05]  /*0bc0*/  FADD R11, R7, R4 ;  /* 0x00000004070b7221 */ /* 0x000fca0000000000 */
[----:B------:R1:W-:Y:S01]  /*0bd0*/  STG.E desc[UR4][R14.64+0x4], R11 ;  /* 0x0000040b0e007986 */ /* 0x0003e2000c101904 */
[C---:B------:R-:W-:Y:S02]  /*0be0*/  IADD3 R4, PT, PT, R6.reuse, 0x1, RZ ;  /* 0x0000000106047810 */ /* 0x040fe40007ffe0ff */
[----:B------:R-:W-:-:S07]  /*0bf0*/  IADD3 R6, PT, PT, R6, 0x2, RZ ;  /* 0x0000000206067810 */ /* 0x000fce0007ffe0ff */
.L_x_12:
[----:B------:R-:W-:Y:S05]  /*0c00*/  @P1 BRA `(.L_x_9) ;  /* 0x00000000006c1947 */ /* 0x000fea0003800000 */
[----:B0-----:R-:W0:Y:S01]  /*0c10*/  LDC.64 R8, c[0x0][0x380] ;  /* 0x0000e000ff087b82 */ /* 0x001e220000000a00 */
[----:B------:R-:W-:-:S07]  /*0c20*/  IADD3 R13, PT, PT, R6, -R3, RZ ;  /* 0x80000003060d7210 */ /* 0x000fce0007ffe0ff */
[----:B-1----:R-:W1:Y:S01]  /*0c30*/  LDC.64 R14, c[0x0][0x388] ;  /* 0x0000e200ff0e7b82 */ /* 0x002e620000000a00 */
[----:B0-----:R-:W-:-:S04]  /*0c40*/  IMAD.WIDE R12, R13, 0x4, R8 ;  /* 0x000000040d0c7825 */ /* 0x001fc800078e0208 */
[----:B------:R-:W-:Y:S02]  /*0c50*/  IMAD.WIDE R10, R3, 0x4, R12 ;  /* 0x00000004030a7825 */ /* 0x000fe400078e020c */
[----:B------:R-:W2:Y:S04]  /*0c60*/  LDG.E R12, desc[UR4][R12.64] ;  /* 0x000000040c0c7981 */ /* 0x000ea8000c1e1900 */
[----:B------:R-:W2:Y:S01]  /*0c70*/  LDG.E R5, desc[UR4][R10.64] ;  /* 0x000000040a057981 */ /* 0x000ea2000c1e1900 */
[----:B-1----:R-:W-:-:S04]  /*0c80*/  IMAD.WIDE R6, R6, 0x4, R14 ;  /* 0x0000000406067825 */ /* 0x002fc800078e020e */
[----:B------:R-:W-:-:S04]  /*0c90*/  IMAD.WIDE R14, R3, 0x4, R10 ;  /* 0x00000004030e7825 */ /* 0x000fc800078e020a */
[----:B--2---:R-:W-:-:S05]  /*0ca0*/  FADD R17, R12, -R5 ;  /* 0x800000050c117221 */ /* 0x004fca0000000000 */
[----:B------:R2:W-:Y:S04]  /*0cb0*/  STG.E desc[UR4][R6.64], R17 ;  /* 0x0000001106007986 */ /* 0x0005e8000c101904 */
[----:B------:R-:W3:Y:S04]  /*0cc0*/  LDG.E R14, desc[UR4][R14.64] ;  /* 0x000000040e0e7981 */ /* 0x000ee8000c1e1900 */
[----:B------:R-:W3:Y:S02]  /*0cd0*/  LDG.E R5, desc[UR4][R10.64] ;  /* 0x000000040a057981 */ /* 0x000ee4000c1e1900 */
[----:B---3--:R-:W-:Y:S01]  /*0ce0*/  FADD R16, R14, -R5 ;  /* 0x800000050e107221 */ /* 0x008fe20000000000 */
[----:B------:R-:W-:-:S04]  /*0cf0*/  IMAD.WIDE R4, R4, 0x4, R8 ;  /* 0x0000000404047825 */ /* 0x000fc800078e0208 */
[----:B------:R-:W-:-:S05]  /*0d00*/  FADD R19, R17, R16 ;  /* 0x0000001011137221 */ /* 0x000fca0000000000 */
[----:B------:R2:W-:Y:S04]  /*0d10*/  STG.E desc[UR4][R6.64], R19 ;  /* 0x0000001306007986 */ /* 0x0005e8000c101904 */
[----:B------:R-:W3:Y:S04]  /*0d20*/  LDG.E R8, desc[UR4][R4.64] ;  /* 0x0000000404087981 */ /* 0x000ee8000c1e1900 */
[----:B------:R-:W3:Y:S02]  /*0d30*/  LDG.E R9, desc[UR4][R10.64] ;  /* 0x000000040a097981 */ /* 0x000ee4000c1e1900 */
[----:B---3--:R-:W-:-:S04]  /*0d40*/  FADD R8, R8, -R9 ;  /* 0x8000000908087221 */ /* 0x008fc80000000000 */
[----:B------:R-:W-:-:S05]  /*0d50*/  FADD R9, R19, R8 ;  /* 0x0000000813097221 */ /* 0x000fca0000000000 */
[----:B------:R2:W-:Y:S04]  /*0d60*/  STG.E desc[UR4][R6.64], R9 ;  /* 0x0000000906007986 */ /* 0x0005e8000c101904 */
[----:B------:R-:W3:Y:S04]  /*0d70*/  LDG.E R8, desc[UR4][R4.64+0x8] ;  /* 0x0000080404087981 */ /* 0x000ee8000c1e1900 */
[----:B------:R-:W3:Y:S02]  /*0d80*/  LDG.E R13, desc[UR4][R10.64] ;  /* 0x000000040a0d7981 */ /* 0x000ee4000c1e1900 */
[----:B---3--:R-:W-:-:S04]  /*0d90*/  FADD R8, R8, -R13 ;  /* 0x8000000d08087221 */ /* 0x008fc80000000000 */
[----:B------:R-:W-:-:S05]  /*0da0*/  FADD R13, R9, R8 ;  /* 0x00000008090d7221 */ /* 0x000fca0000000000 */
[----:B------:R2:W-:Y:S02]  /*0db0*/  STG.E desc[UR4][R6.64], R13 ;  /* 0x0000000d06007986 */ /* 0x0005e4000c101904 */
.L_x_9:
[C---:B------:R-:W-:Y:S02]  /*0dc0*/  ISETP.NE.AND P0, PT, R2.reuse, R0, PT ;  /* 0x000000000200720c */ /* 0x040fe40003f05270 */
[----:B------:R-:W-:-:S11]  /*0dd0*/  IADD3 R2, PT, PT, R2, 0x1, RZ ;  /* 0x0000000102027810 */ /* 0x000fd60007ffe0ff */
[----:B------:R-:W-:Y:S05]  /*0de0*/  @P0 BRA `(.L_x_13) ;  /* 0xfffffff000fc0947 */ /* 0x000fea000383ffff */
.L_x_8:
[----:B------:R-:W-:-:S13]  /*0df0*/  ISETP.GE.AND P0, PT, R3, 0x3, PT ;  /* 0x000000030300780c */ /* 0x000fda0003f06270 */
[----:B------:R-:W-:Y:S05]  /*0e00*/  @!P0 BRA `(.L_x_14) ;  /* 0x0000001000bc8947 */ /* 0x000fea0003800000 */
[----:B------:R-:W3:Y:S01]  /*0e10*/  LDC R2, c[0x0][0x390] ;  /* 0x0000e400ff027b82 */ /* 0x000ee20000000800 */
[----:B------:R-:W-:Y:S02]  /*0e20*/  ISETP.NE.AND P0, PT, R3, 0x3, PT ;  /* 0x000000030300780c */ /* 0x000fe40003f05270 */
[----:B------:R-:W-:-:S11]  /*0e30*/  MOV R21, 0x1 ;  /* 0x0000000100157802 */ /* 0x000fd60000000f00 */
[----:B------:R-:W-:Y:S05]  /*0e40*/  @!P0 BRA `(.L_x_15) ;  /* 0x0000000400888947 */ /* 0x000fea0003800000 */
[----:B------:R-:W-:Y:S01]  /*0e50*/  LOP3.LUT R0, R3, 0x7ffffffe, RZ, 0xc0, !PT ;  /* 0x7ffffffe03007812 */ /* 0x000fe200078ec0ff */
[----:B------:R-:W-:Y:S01]  /*0e60*/  HFMA2 R23, -RZ, RZ, 0, 0 ;  /* 0x00000000ff177431 */ /* 0x000fe200000001ff */
[----:B---3--:R-:W-:Y:S01]  /*0e70*/  IADD3 R18, PT, PT, R2, -0x1, RZ ;  /* 0xffffffff02127810 */ /* 0x008fe20007ffe0ff */
[----:B------:R-:W3:Y:S01]  /*0e80*/  LDCU.128 UR8, c[0x0][0x380] ;  /* 0x00007000ff0877ac */ /* 0x000ee20008000c00 */
[----:B-12---:R-:W-:Y:S02]  /*0e90*/  SHF.R.S32.HI R19, RZ, 0x1f, R2 ;  /* 0x0000001fff137819 */ /* 0x006fe40000011402 */
[----:B------:R-:W-:Y:S02]  /*0ea0*/  MOV R21, 0x1 ;  /* 0x0000000100157802 */ /* 0x000fe40000000f00 */
[----:B------:R-:W-:-:S07]  /*0eb0*/  IADD3 R0, PT, PT, R0, -0x4, RZ ;  /* 0xfffffffc00007810 */ /* 0x000fce0007ffe0ff */
.L_x_16:
[----:B------:R-:W1:Y:S08]  /*0ec0*/  LDC.64 R2, c[0x0][0x390] ;  /* 0x0000e400ff027b82 */ /* 0x000e700000000a00 */
[----:B0-----:R-:W0:Y:S08]  /*0ed0*/  LDC.64 R14, c[0x0][0x380] ;  /* 0x0000e000ff0e7b82 */ /* 0x001e300000000a00 */
[----:B----4-:R-:W2:Y:S01]  /*0ee0*/  LDC.64 R8, c[0x0][0x388] ;  /* 0x0000e200ff087b82 */ /* 0x010ea20000000a00 */
[C---:B-1----:R-:W-:Y:S01]  /*0ef0*/  IADD3 R7, PT, PT, R21.reuse, R3, RZ ;  /* 0x0000000315077210 */ /* 0x042fe20007ffe0ff */
[----:B0-----:R-:W-:-:S04]  /*0f00*/  IMAD.WIDE.U32 R4, R21, 0x4, R14 ;  /* 0x0000000415047825 */ /* 0x001fc800078e000e */
[----:B------:R-:W-:Y:S01]  /*0f10*/  IMAD.WIDE R10, R7, 0x4, R14 ;  /* 0x00000004070a7825 */ /* 0x000fe200078e020e */
[----:B------:R-:W4:Y:S04]  /*0f20*/  LDG.E R13, desc[UR4][R4.64] ;  /* 0x00000004040d7981 */ /* 0x000f28000c1e1900 */
[----:B------:R-:W4:Y:S01]  /*0f30*/  LDG.E R6, desc[UR4][R10.64] ;  /* 0x000000040a067981 */ /* 0x000f22000c1e1900 */
[----:B--2---:R-:W-:-:S04]  /*0f40*/  IMAD.WIDE.U32 R8, R21, 0x4, R8 ;  /* 0x0000000415087825 */ /* 0x004fc800078e0008 */
[----:B----4-:R-:W-:-:S05]  /*0f50*/  FADD R13, R6, -R13 ;  /* 0x8000000d060d7221 */ /* 0x010fca0000000000 */
[----:B------:R-:W-:Y:S04]  /*0f60*/  STG.E desc[UR4][R8.64], R13 ;  /* 0x0000000d08007986 */ /* 0x000fe8000c101904 */
[----:B------:R-:W2:Y:S04]  /*0f70*/  LDG.E R6, desc[UR4][R4.64+-0x4] ;  /* 0xfffffc0404067981 */ /* 0x000ea8000c1e1900 */
[----:B------:R-:W2:Y:S02]  /*0f80*/  LDG.E R17, desc[UR4][R4.64] ;  /* 0x0000000404117981 */ /* 0x000ea4000c1e1900 */
[----:B--2---:R-:W-:-:S04]  /*0f90*/  FADD R6, R6, -R17 ;  /* 0x8000001106067221 */ /* 0x004fc80000000000 */
[----:B------:R-:W-:-:S05]  /*0fa0*/  FADD R17, R13, R6 ;  /* 0x000000060d117221 */ /* 0x000fca0000000000 */
[----:B------:R0:W-:Y:S04]  /*0fb0*/  STG.E desc[UR4][R8.64], R17 ;  /* 0x0000001108007986 */ /* 0x0001e8000c101904 */
[----:B------:R-:W2:Y:S04]  /*0fc0*/  LDG.E R6, desc[UR4][R4.64+0x4] ;  /* 0x0000040404067981 */ /* 0x000ea8000c1e1900 */
[----:B------:R-:W2:Y:S01]  /*0fd0*/  LDG.E R25, desc[UR4][R4.64] ;  /* 0x0000000404197981 */ /* 0x000ea2000c1e1900 */
[----:B------:R-:W-:Y:S02]  /*0fe0*/  IADD3 R7, PT, PT, R18, -R7, RZ ;  /* 0x8000000712077210 */ /* 0x000fe40007ffe0ff */
[----:B------:R-:W-:Y:S01]  /*0ff0*/  SHF.R.S32.HI R12, RZ, 0x1f, R21 ;  /* 0x0000001fff0c7819 */ /* 0x000fe20000011415 */
[----:B--2---:R-:W-:-:S04]  /*1000*/  FADD R6, R6, -R25 ;  /* 0x8000001906067221 */ /* 0x004fc80000000000 */
[----:B------:R-:W-:Y:S01]  /*1010*/  FADD R25, R17, R6 ;  /* 0x0000000611197221 */ /* 0x000fe20000000000 */
[----:B------:R-:W-:-:S04]  /*1020*/  IMAD.WIDE R6, R7, 0x4, R14 ;  /* 0x0000000407067825 */ /* 0x000fc800078e020e */
[----:B------:R1:W-:Y:S04]  /*1030*/  STG.E desc[UR4][R8.64], R25 ;  /* 0x0000001908007986 */ /* 0x0003e8000c101904 */
[----:B------:R-:W1:Y:S04]  /*1040*/  LDG.E R20, desc[UR4][R6.64] ;  /* 0x0000000406147981 */ /* 0x000e68000c1e1900 */
[----:B------:R-:W1:Y:S01]  /*1050*/  LDG.E R27, desc[UR4][R4.64] ;  /* 0x00000004041b7981 */ /* 0x000e62000c1e1900 */
[----:B0-----:R-:W-:Y:S02]  /*1060*/  IADD3 R17, P0, PT, -R21, R2, RZ ;  /* 0x0000000215117210 */ /* 0x001fe40007f1e1ff */
[----:B------:R-:W-:-:S02]  /*1070*/  LOP3.LUT R13, RZ, R21, RZ, 0x33, !PT ;  /* 0x00000015ff0d7212 */ /* 0x000fc400078e33ff */
[----:B------:R-:W-:Y:S02]  /*1080*/  IADD3.X R12, PT, PT, R19, ~R12, RZ, P0, !PT ;  /* 0x8000000c130c7210 */ /* 0x000fe400007fe4ff */
[C---:B------:R-:W-:Y:S02]  /*1090*/  SHF.L.U32 R16, R17.reuse, 0x2, RZ ;  /* 0x0000000211107819 */ /* 0x040fe400000006ff */
[----:B------:R-:W-:Y:S02]  /*10a0*/  SHF.L.U64.HI R17, R17, 0x2, R12 ;  /* 0x0000000211117819 */ /* 0x000fe4000001020c */
[----:B---3--:R-:W-:Y:S02]  /*10b0*/  IADD3 R12, P0, PT, R16, UR10, RZ ;  /* 0x0000000a100c7c10 */ /* 0x008fe4000ff1e0ff */
[----:B------:R-:W-:Y:S02]  /*10c0*/  IADD3 R29, PT, PT, R18, R13, RZ ;  /* 0x0000000d121d7210 */ /* 0x000fe40007ffe0ff */
[----:B------:R-:W-:-:S03]  /*10d0*/  IADD3.X R13, PT, PT, R17, UR11, RZ, P0, !PT ;  /* 0x0000000b110d7c10 */ /* 0x000fc600087fe4ff */
[----:B------:R-:W-:-:S04]  /*10e0*/  IMAD.WIDE R14, R29, 0x4, R14 ;  /* 0x000000041d0e7825 */ /* 0x000fc800078e020e */
[----:B-1----:R-:W-:-:S05]  /*10f0*/  FADD R25, R20, -R27 ;  /* 0x8000001b14197221 */ /* 0x002fca0000000000 */
[----:B------:R0:W-:Y:S04]  /*1100*/  STG.E desc[UR4][R12.64+-0x4], R25 ;  /* 0xfffffc190c007986 */ /* 0x0001e8000c101904 */
[----:B------:R-:W2:Y:S04]  /*1110*/  LDG.E R20, desc[UR4][R14.64] ;  /* 0x000000040e147981 */ /* 0x000ea8000c1e1900 */
[----:B------:R-:W2:Y:S01]  /*1120*/  LDG.E R27, desc[UR4][R4.64] ;  /* 0x00000004041b7981 */ /* 0x000ea2000c1e1900 */
[----:B------:R-:W-:-:S04]  /*1130*/  IADD3 R16, P0, PT, R16, UR8, RZ ;  /* 0x0000000810107c10 */ /* 0x000fc8000ff1e0ff */
[----:B------:R-:W-:Y:S01]  /*1140*/  IADD3.X R17, PT, PT, R17, UR9, RZ, P0, !PT ;  /* 0x0000000911117c10 */ /* 0x000fe200087fe4ff */
[----:B--2---:R-:W-:-:S04]  /*1150*/  FADD R20, R20, -R27 ;  /* 0x8000001b14147221 */ /* 0x004fc80000000000 */
[----:B------:R-:W-:-:S05]  /*1160*/  FADD R27, R25, R20 ;  /* 0x00000014191b7221 */ /* 0x000fca0000000000 */
[----:B------:R1:W-:Y:S04]  /*1170*/  STG.E desc[UR4][R12.64+-0x4], R27 ;  /* 0xfffffc1b0c007986 */ /* 0x0003e8000c101904 */
[----:B------:R-:W2:Y:S04]  /*1180*/  LDG.E R16, desc[UR4][R16.64] ;  /* 0x0000000410107981 */ /* 0x000ea8000c1e1900 */
[----:B------:R-:W2:Y:S02]  /*1190*/  LDG.E R29, desc[UR4][R4.64] ;  /* 0x00000004041d7981 */ /* 0x000ea4000c1e1900 */
[----:B--2---:R-:W-:-:S04]  /*11a0*/  FADD R20, R16, -R29 ;  /* 0x8000001d10147221 */ /* 0x004fc80000000000 */
[----:B0-----:R-:W-:-:S05]  /*11b0*/  FADD R25, R27, R20 ;  /* 0x000000141b197221 */ /* 0x001fca0000000000 */
[----:B------:R0:W-:Y:S04]  /*11c0*/  STG.E desc[UR4][R12.64+-0x4], R25 ;  /* 0xfffffc190c007986 */ /* 0x0001e8000c101904 */
[----:B------:R-:W2:Y:S04]  /*11d0*/  LDG.E R10, desc[UR4][R10.64+0x4] ;  /* 0x000004040a0a7981 */ /* 0x000ea8000c1e1900 */
[----:B------:R-:W2:Y:S02]  /*11e0*/  LDG.E R29, desc[UR4][R4.64+0x4] ;  /* 0x00000404041d7981 */ /* 0x000ea4000c1e1900 */
[----:B--2---:R-:W-:-:S05]  /*11f0*/  FADD R29, R10, -R29 ;  /* 0x8000001d0a1d7221 */ /* 0x004fca0000000000 */
[----:B------:R-:W-:Y:S04]  /*1200*/  STG.E desc[UR4][R8.64+0x4], R29 ;  /* 0x0000041d08007986 */ /* 0x000fe8000c101904 */
[----:B------:R-:W2:Y:S04]  /*1210*/  LDG.E R20, desc[UR4][R4.64] ;  /* 0x0000000404147981 */ /* 0x000ea8000c1e1900 */
[----:B-1----:R-:W2:Y:S02]  /*1220*/  LDG.E R27, desc[UR4][R4.64+0x4] ;  /* 0x00000404041b7981 */ /* 0x002ea4000c1e1900 */
[----:B--2---:R-:W-:-:S04]  /*1230*/  FADD R20, R20, -R27 ;  /* 0x8000001b14147221 */ /* 0x004fc80000000000 */
[----:B------:R-:W-:-:S05]  /*1240*/  FADD R17, R29, R20 ;  /* 0x000000141d117221 */ /* 0x000fca0000000000 */
[----:B------:R-:W-:Y:S04]  /*1250*/  STG.E desc[UR4][R8.64+0x4], R17 ;  /* 0x0000041108007986 */ /* 0x000fe8000c101904 */
[----:B------:R-:W2:Y:S04]  /*1260*/  LDG.E R16, desc[UR4][R4.64+0x8] ;  /* 0x0000080404107981 */ /* 0x000ea8000c1e1900 */
[----:B0-----:R-:W2:Y:S02]  /*1270*/  LDG.E R13, desc[UR4][R4.64+0x4] ;  /* 0x00000404040d7981 */ /* 0x001ea4000c1e1900 */
[----:B--2---:R-:W-:-:S04]  /*1280*/  FADD R16, R16, -R13 ;  /* 0x8000000d10107221 */ /* 0x004fc80000000000 */
[----:B------:R-:W-:-:S05]  /*1290*/  FADD R25, R17, R16 ;  /* 0x0000001011197221 */ /* 0x000fca0000000000 */
[----:B------:R0:W-:Y:S04]  /*12a0*/  STG.E desc[UR4][R8.64+0x4], R25 ;  /* 0x0000041908007986 */ /* 0x0001e8000c101904 */
[----:B------:R-:W2:Y:S04]  /*12b0*/  LDG.E R6, desc[UR4][R6.64+-0x4] ;  /* 0xfffffc0406067981 */ /* 0x000ea8000c1e1900 */
[----:B------:R-:W2:Y:S01]  /*12c0*/  LDG.E R27, desc[UR4][R4.64+0x4] ;  /* 0x00000404041b7981 */ /* 0x000ea2000c1e1900 */
[----:B------:R-:W-:-:S04]  /*12d0*/  IADD3 R13, PT, PT, R21, 0x1, RZ ;  /* 0x00000001150d7810 */ /* 0x000fc80007ffe0ff */
[----:B------:R-:W-:Y:S02]  /*12e0*/  SHF.R.S32.HI R10, RZ, 0x1f, R13 ;  /* 0x0000001fff0a7819 */ /* 0x000fe4000001140d */
[----:B------:R-:W-:-:S04]  /*12f0*/  IADD3 R16, P0, PT, -R13, R2, RZ ;  /* 0x000000020d107210 */ /* 0x000fc80007f1e1ff */
[----:B------:R-:W-:Y:S02]  /*1300*/  IADD3.X R11, PT, PT, R19, ~R10, RZ, P0, !PT ;  /* 0x8000000a130b7210 */ /* 0x000fe400007fe4ff */
[C---:B------:R-:W-:Y:S02]  /*1310*/  SHF.L.U32 R12, R16.reuse, 0x2, RZ ;  /* 0x00000002100c7819 */ /* 0x040fe400000006ff */
[----:B------:R-:W-:Y:S02]  /*1320*/  SHF.L.U64.HI R16, R16, 0x2, R11 ;  /* 0x0000000210107819 */ /* 0x000fe4000001020b */
[----:B------:R-:W-:-:S04]  /*1330*/  IADD3 R10, P0, PT, R12, UR10, RZ ;  /* 0x0000000a0c0a7c10 */ /* 0x000fc8000ff1e0ff */
[----:B------:R-:W-:Y:S01]  /*1340*/  IADD3.X R11, PT, PT, R16, UR11, RZ, P0, !PT ;  /* 0x0000000b100b7c10 */ /* 0x000fe200087fe4ff */
[----:B--2---:R-:W-:-:S05]  /*1350*/  FADD R27, R6, -R27 ;  /* 0x8000001b061b7221 */ /* 0x004fca0000000000 */
[----:B------:R4:W-:Y:S04]  /*1360*/  STG.E desc[UR4][R10.64+-0x4], R27 ;  /* 0xfffffc1b0a007986 */ /* 0x0009e8000c101904 */
[----:B------:R-:W0:Y:S04]  /*1370*/  LDG.E R14, desc[UR4][R14.64+-0x4] ;  /* 0xfffffc040e0e7981 */ /* 0x000e28000c1e1900 */
[----:B------:R-:W0:Y:S01]  /*1380*/  LDG.E R7, desc[UR4][R4.64+0x4] ;  /* 0x0000040404077981 */ /* 0x000e22000c1e1900 */
[----:B------:R-:W-:Y:S01]  /*1390*/  IADD3 R6, P0, PT, R12, UR8, RZ ;  /* 0x000000080c067c10 */ /* 0x000fe2000ff1e0ff */
[----:B0-----:R-:W-:-:S03]  /*13a0*/  FADD R8, R14, -R7 ;  /* 0x800000070e087221 */ /* 0x001fc60000000000 */
[----:B------:R-:W-:Y:S01]  /*13b0*/  IADD3.X R7, PT, PT, R16, UR9, RZ, P0, !PT ;  /* 0x0000000910077c10 */ /* 0x000fe200087fe4ff */
[----:B------:R-:W-:-:S05]  /*13c0*/  FADD R9, R27, R8 ;  /* 0x000000081b097221 */ /* 0x000fca0000000000 */
[----:B------:R4:W-:Y:S04]  /*13d0*/  STG.E desc[UR4][R10.64+-0x4], R9 ;  /* 0xfffffc090a007986 */ /* 0x0009e8000c101904 */
[----:B------:R-:W2:Y:S04]  /*13e0*/  LDG.E R6, desc[UR4][R6.64] ;  /* 0x0000000406067981 */ /* 0x000ea8000c1e1900 */
[----:B------:R-:W2:Y:S01]  /*13f0*/  LDG.E R17, desc[UR4][R4.64+0x4] ;  /* 0x0000040404117981 */ /* 0x000ea2000c1e1900 */
[----:B------:R-:W-:Y:S02]  /*1400*/  ISETP.NE.AND P0, PT, R23, R0, PT ;  /* 0x000000001700720c */ /* 0x000fe40003f05270 */
[----:B------:R-:W-:-:S02]  /*1410*/  MOV R23, R13 ;  /* 0x0000000d00177202 */ /* 0x000fc40000000f00 */
[----:B------:R-:W-:Y:S01]  /*1420*/  IADD3 R21, PT, PT, R21, 0x2, RZ ;  /* 0x0000000215157810 */ /* 0x000fe20007ffe0ff */
[----:B--2---:R-:W-:-:S04]  /*1430*/  FADD R8, R6, -R17 ;  /* 0x8000001106087221 */ /* 0x004fc80000000000 */
[----:B------:R-:W-:-:S05]  /*1440*/  FADD R17, R9, R8 ;  /* 0x0000000809117221 */ /* 0x000fca0000000000 */
[----:B------:R4:W-:Y:S01]  /*1450*/  STG.E desc[UR4][R10.64+-0x4], R17 ;  /* 0xfffffc110a007986 */ /* 0x0009e2000c101904 */
[----:B------:R-:W-:Y:S05]  /*1460*/  @P0 BRA `(.L_x_16) ;  /* 0xfffffff800940947 */ /* 0x000fea000383ffff */
.L_x_15:
[----:B------:R-:W-:-:S04]  /*1470*/  LOP3.LUT R0, R3, 0x1, RZ, 0xc0, !PT ;  /* 0x0000000103007812 */ /* 0x000fc800078ec0ff */
[----:B------:R-:W-:-:S13]  /*1480*/  ISETP.NE.U32.AND P0, PT, R0, 0x1, PT ;  /* 0x000000010000780c */ /* 0x000fda0003f05070 */
[----:B------:R-:W-:Y:S05]  /*1490*/  @P0 BRA `(.L_x_17) ;  /* 0x0000000000cc0947 */ /* 0x000fea0003800000 */
[----:B-12---:R-:W1:Y:S01]  /*14a0*/  LDC.64 R6, c[0x0][0x380] ;  /* 0x0000e000ff067b82 */ /* 0x006e620000000a00 */
[----:B0-----:R-:W-:Y:S01]  /*14b0*/  IADD3 R15, PT, PT, R21, R3, RZ ;  /* 0x00000003150f7210 */ /* 0x001fe20007ffe0ff */
[----:B------:R-:W0:Y:S06]  /*14c0*/  LDCU.128 UR8, c[0x0][0x380] ;  /* 0x00007000ff0877ac */ /* 0x000e2c0008000c00 */
[----:B----4-:R-:W2:Y:S01]  /*14d0*/  LDC.64 R8, c[0x0][0x388] ;  /* 0x0000e200ff087b82 */ /* 0x010ea20000000a00 */
[----:B-1----:R-:W-:-:S04]  /*14e0*/  IMAD.WIDE R10, R15, 0x4, R6 ;  /* 0x000000040f0a7825 */ /* 0x002fc800078e0206 */
[C---:B------:R-:W-:Y:S02]  /*14f0*/  IMAD.WIDE.U32 R4, R21.reuse, 0x4, R6 ;  /* 0x0000000415047825 */ /* 0x040fe400078e0006 */
[----:B------:R-:W4:Y:S04]  /*1500*/  LDG.E R10, desc[UR4][R10.64] ;  /* 0x000000040a0a7981 */ /* 0x000f28000c1e1900 */
[----:B------:R-:W4:Y:S01]  /*1510*/  LDG.E R13, desc[UR4][R4.64] ;  /* 0x00000004040d7981 */ /* 0x000f22000c1e1900 */
[----:B--2---:R-:W-:-:S04]  /*1520*/  IMAD.WIDE.U32 R8, R21, 0x4, R8 ;  /* 0x0000000415087825 */ /* 0x004fc800078e0008 */
[----:B----4-:R-:W-:Y:S01]  /*1530*/  FADD R17, R10, -R13 ;  /* 0x8000000d0a117221 */ /* 0x010fe20000000000 */
[----:B------:R-:W-:-:S04]  /*1540*/  IMAD.WIDE R12, R21, 0x4, R6 ;  /* 0x00000004150c7825 */ /* 0x000fc800078e0206 */
[----:B------:R1:W-:Y:S04]  /*1550*/  STG.E desc[UR4][R8.64], R17 ;  /* 0x0000001108007986 */ /* 0x0003e8000c101904 */
[----:B------:R-:W2:Y:S04]  /*1560*/  LDG.E R12, desc[UR4][R12.64+-0x4] ;  /* 0xfffffc040c0c7981 */ /* 0x000ea8000c1e1900 */
[----:B------:R-:W2:Y:S02]  /*1570*/  LDG.E R19, desc[UR4][R4.64] ;  /* 0x0000000404137981 */ /* 0x000ea4000c1e1900 */
[----:B--2---:R-:W-:-:S04]  /*1580*/  FADD R0, R12, -R19 ;  /* 0x800000130c007221 */ /* 0x004fc80000000000 */
[----:B------:R-:W-:-:S05]  /*1590*/  FADD R19, R17, R0 ;  /* 0x0000000011137221 */ /* 0x000fca0000000000 */
[----:B------:R-:W-:Y:S04]  /*15a0*/  STG.E desc[UR4][R8.64], R19 ;  /* 0x0000001308007986 */ /* 0x000fe8000c101904 */
[----:B------:R-:W2:Y:S04]  /*15b0*/  LDG.E R0, desc[UR4][R4.64+0x4] ;  /* 0x0000040404007981 */ /* 0x000ea8000c1e1900 */
[----:B------:R-:W2:Y:S01]  /*15c0*/  LDG.E R11, desc[UR4][R4.64] ;  /* 0x00000004040b7981 */ /* 0x000ea2000c1e1900 */
[----:B---3--:R-:W-:-:S04]  /*15d0*/  IADD3 R14, PT, PT, R2, -0x1, RZ ;  /* 0xffffffff020e7810 */ /* 0x008fc80007ffe0ff */
[----:B------:R-:W-:-:S05]  /*15e0*/  IADD3 R23, PT, PT, R14, -R15, RZ ;  /* 0x8000000f0e177210 */ /* 0x000fca0007ffe0ff */
[----:B------:R-:W-:-:S04]  /*15f0*/  IMAD.WIDE R12, R23, 0x4, R6 ;  /* 0x00000004170c7825 */ /* 0x000fc800078e0206 */
[----:B--2---:R-:W-:-:S04]  /*1600*/  FADD R0, R0, -R11 ;  /* 0x8000000b00007221 */ /* 0x004fc80000000000 */
[----:B------:R-:W-:-:S05]  /*1610*/  FADD R15, R19, R0 ;  /* 0x00000000130f7221 */ /* 0x000fca0000000000 */
[----:B------:R2:W-:Y:S04]  /*1620*/  STG.E desc[UR4][R8.64], R15 ;  /* 0x0000000f08007986 */ /* 0x0005e8000c101904 */
[----:B------:R-:W3:Y:S04]  /*1630*/  LDG.E R12, desc[UR4][R12.64] ;  /* 0x000000040c0c7981 */ /* 0x000ee8000c1e1900 */
[----:B-1----:R-:W3:Y:S01]  /*1640*/  LDG.E R17, desc[UR4][R4.64] ;  /* 0x0000000404117981 */ /* 0x002ee2000c1e1900 */
[----:B------:R-:W-:Y:S02]  /*1650*/  SHF.R.S32.HI R11, RZ, 0x1f, R21 ;  /* 0x0000001fff0b7819 */ /* 0x000fe40000011415 */
[----:B------:R-:W-:-:S02]  /*1660*/  IADD3 R10, P1, PT, -R21, R2, RZ ;  /* 0x00000002150a7210 */ /* 0x000fc40007f3e1ff */
[----:B------:R-:W-:Y:S02]  /*1670*/  LOP3.LUT R21, RZ, R21, RZ, 0x33, !PT ;  /* 0x00000015ff157212 */ /* 0x000fe400078e33ff */
[----:B------:R-:W-:Y:S02]  /*1680*/  LEA.HI.X.SX32 R11, R2, ~R11, 0x1, P1 ;  /* 0x8000000b020b7211 */ /* 0x000fe400008f0eff */
[C---:B------:R-:W-:Y:S02]  /*1690*/  SHF.L.U32 R0, R10.reuse, 0x2, RZ ;  /* 0x000000020a007819 */ /* 0x040fe400000006ff */
[----:B------:R-:W-:Y:S02]  /*16a0*/  SHF.L.U64.HI R2, R10, 0x2, R11 ;  /* 0x000000020a027819 */ /* 0x000fe4000001020b */
[----:B------:R-:W-:Y:S02]  /*16b0*/  IADD3 R21, PT, PT, R14, R21, RZ ;  /* 0x000000150e157210 */ /* 0x000fe40007ffe0ff */
[----:B0-----:R-:W-:-:S03]  /*16c0*/  IADD3 R10, P1, PT, R0, UR10, RZ ;  /* 0x0000000a000a7c10 */ /* 0x001fc6000ff3e0ff */
[----:B------:R-:W-:Y:S01]  /*16d0*/  IMAD.WIDE R6, R21, 0x4, R6 ;  /* 0x0000000415067825 */ /* 0x000fe200078e0206 */
[----:B------:R-:W-:-:S03]  /*16e0*/  IADD3.X R11, PT, PT, R2, UR11, RZ, P1, !PT ;  /* 0x0000000b020b7c10 */ /* 0x000fc60008ffe4ff */
[----:B---3--:R-:W-:-:S05]  /*16f0*/  FADD R17, R12, -R17 ;  /* 0x800000110c117221 */ /* 0x008fca0000000000 */
[----:B------:R0:W-:Y:S04]  /*1700*/  STG.E desc[UR4][R10.64+-0x4], R17 ;  /* 0xfffffc110a007986 */ /* 0x0001e8000c101904 */
[----:B------:R-:W3:Y:S04]  /*1710*/  LDG.E R6, desc[UR4][R6.64] ;  /* 0x0000000406067981 */ /* 0x000ee8000c1e1900 */
[----:B--2---:R-:W3:Y:S01]  /*1720*/  LDG.E R9, desc[UR4][R4.64] ;  /* 0x0000000404097981 */ /* 0x004ee2000c1e1900 */
[----:B------:R-:W-:Y:S01]  /*1730*/  IADD3 R8, P1, PT, R0, UR8, RZ ;  /* 0x0000000800087c10 */ /* 0x000fe2000ff3e0ff */
[----:B---3--:R-:W-:-:S03]  /*1740*/  FADD R0, R6, -R9 ;  /* 0x8000000906007221 */ /* 0x008fc60000000000 */
[----:B------:R-:W-:Y:S01]  /*1750*/  IADD3.X R9, PT, PT, R2, UR9, RZ, P1, !PT ;  /* 0x0000000902097c10 */ /* 0x000fe20008ffe4ff */
[----:B------:R-:W-:-:S05]  /*1760*/  FADD R13, R17, R0 ;  /* 0x00000000110d7221 */ /* 0x000fca0000000000 */
[----:B------:R0:W-:Y:S04]  /*1770*/  STG.E desc[UR4][R10.64+-0x4], R13 ;  /* 0xfffffc0d0a007986 */ /* 0x0001e8000c101904 */
[----:B------:R-:W2:Y:S04]  /*1780*/  LDG.E R8, desc[UR4][R8.64] ;  /* 0x0000000408087981 */ /* 0x000ea8000c1e1900 */
[----:B------:R-:W2:Y:S02]  /*1790*/  LDG.E R15, desc[UR4][R4.64] ;  /* 0x00000004040f7981 */ /* 0x000ea4000c1e1900 */
[----:B--2---:R-:W-:-:S04]  /*17a0*/  FADD R0, R8, -R15 ;  /* 0x8000000f08007221 */ /* 0x004fc80000000000 */
[----:B------:R-:W-:-:S05]  /*17b0*/  FADD R15, R13, R0 ;  /* 0x000000000d0f7221 */ /* 0x000fca0000000000 */
[----:B------:R0:W-:Y:S02]  /*17c0*/  STG.E desc[UR4][R10.64+-0x4], R15 ;  /* 0xfffffc0f0a007986 */ /* 0x0001e4000c101904 */
.L_x_17:
[----:B------:R-:W-:Y:S01]  /*17d0*/  ISETP.NE.AND P1, PT, R3, 0x3, PT ;  /* 0x000000030300780c */ /* 0x000fe20003f25270 */
[----:B------:R-:W-:-:S12]  /*17e0*/  HFMA2 R0, -RZ, RZ, 0, 5.9604644775390625e-08 ;  /* 0x00000001ff007431 */ /* 0x000fd800000001ff */
[----:B------:R-:W-:Y:S05]  /*17f0*/  @!P1 BRA `(.L_x_18) ;  /* 0x0000000400849947 */ /* 0x000fea0003800000 */
[----:B---3--:R-:W3:Y:S01]  /*1800*/  LDC R2, c[0x0][0x394] ;  /* 0x0000e500ff027b82 */ /* 0x008ee20000000800 */
[----:B------:R-:W-:Y:S02]  /*1810*/  MOV R4, 0x1 ;  /* 0x0000000100047802 */ /* 0x000fe40000000f00 */
[C---:B-12---:R-:W-:Y:S02]  /*1820*/  LOP3.LUT R7, R3.reuse, 0x7ffffffe, RZ, 0xc0, !PT ;  /* 0x7ffffffe03077812 */ /* 0x046fe400078ec0ff */
[C---:B------:R-:W-:Y:S01]  /*1830*/  SHF.L.U32 R5, R3.reuse, 0x1, RZ ;  /* 0x0000000103057819 */ /* 0x040fe200000006ff */
[C---:B------:R-:W-:Y:S01]  /*1840*/  IMAD R4, R3.reuse, 0x3, -R4 ;  /* 0x0000000303047824 */ /* 0x040fe200078e0a04 */
[----:B------:R-:W-:Y:S02]  /*1850*/  SHF.L.U32 R8, R3, 0x2, RZ ;  /* 0x0000000203087819 */ /* 0x000fe400000006ff */
[----:B------:R-:W-:Y:S02]  /*1860*/  MOV R0, 0x2 ;  /* 0x0000000200007802 */ /* 0x000fe40000000f00 */
[----:B------:R-:W-:-:S02]  /*1870*/  MOV R6, 0xffffffff ;  /* 0xffffffff00067802 */ /* 0x000fc40000000f00 */
[----:B------:R-:W-:-:S07]  /*1880*/  IADD3 R7, PT, PT, -R7, RZ, RZ ;  /* 0x000000ff07077210 */ /* 0x000fce0007ffe1ff */
.L_x_19:
[----:B0---4-:R-:W3:Y:S08]  /*1890*/  LDC.64 R16, c[0x0][0x380] ;  /* 0x0000e000ff107b82 */ /* 0x011ef00000000a00 */
[----:B-1----:R-:W0:Y:S01]  /*18a0*/  LDC.64 R10, c[0x0][0x388] ;  /* 0x0000e200ff0a7b82 */ /* 0x002e220000000a00 */
[----:B---3--:R-:W-:-:S05]  /*18b0*/  IMAD.WIDE.U32 R18, R2, 0x4, R16 ;  /* 0x0000000402127825 */ /* 0x008fca00078e0010 */
[----:B------:R-:W2:Y:S04]  /*18c0*/  LDG.E R9, desc[UR4][R18.64+0x4] ;  /* 0x0000040412097981 */ /* 0x000ea8000c1e1900 */
[----:B------:R-:W2:Y:S01]  /*18d0*/  LDG.E R12, desc[UR4][R18.64] ;  /* 0x00000004120c7981 */ /* 0x000ea2000c1e1900 */
[----:B------:R-:W-:Y:S01]  /*18e0*/  IADD3 R25, PT, PT, R6, 0x1, RZ ;  /* 0x0000000106197810 */ /* 0x000fe20007ffe0ff */
[----:B0-----:R-:W-:-:S04]  /*18f0*/  IMAD.WIDE.U32 R28, R2, 0x4, R10 ;  /* 0x00000004021c7825 */ /* 0x001fc800078e000a */
[----:B------:R-:W-:-:S04]  /*1900*/  IMAD.WIDE R24, R25, 0x4, R16 ;  /* 0x0000000419187825 */ /* 0x000fc800078e0210 */
[----:B--2---:R-:W-:-:S05]  /*1910*/  FADD R9, R9, -R12 ;  /* 0x8000000c09097221 */ /* 0x004fca0000000000 */
[----:B------:R0:W-:Y:S04]  /*1920*/  STG.E desc[UR4][R28.64], R9 ;  /* 0x000000091c007986 */ /* 0x0001e8000c101904 */
[----:B------:R-:W2:Y:S04]  /*1930*/  LDG.E R13, desc[UR4][R18.64] ;  /* 0x00000004120d7981 */ /* 0x000ea8000c1e1900 */
[----:B------:R-:W2:Y:S01]  /*1940*/  LDG.E R12, desc[UR4][R24.64] ;  /* 0x00000004180c7981 */ /* 0x000ea2000c1e1900 */
[----:B------:R-:W-:-:S04]  /*1950*/  IMAD.WIDE.U32 R20, R5, 0x4, R16 ;  /* 0x0000000405147825 */ /* 0x000fc800078e0010 */
[----:B--2---:R-:W-:-:S04]  /*1960*/  FADD R12, R12, -R13 ;  /* 0x8000000d0c0c7221 */ /* 0x004fc80000000000 */
[----:B------:R-:W-:-:S05]  /*1970*/  FADD R15, R9, R12 ;  /* 0x0000000c090f7221 */ /* 0x000fca0000000000 */
[----:B------:R1:W-:Y:S04]  /*1980*/  STG.E desc[UR4][R28.64], R15 ;  /* 0x0000000f1c007986 */ /* 0x0003e8000c101904 */
[----:B------:R-:W2:Y:S04]  /*1990*/  LDG.E R12, desc[UR4][R20.64] ;  /* 0x00000004140c7981 */ /* 0x000ea8000c1e1900 */
[----:B------:R-:W2:Y:S01]  /*19a0*/  LDG.E R13, desc[UR4][R18.64] ;  /* 0x00000004120d7981 */ /* 0x000ea2000c1e1900 */
[C---:B------:R-:W-:Y:S02]  /*19b0*/  IADD3 R27, PT, PT, R5.reuse, -0x2, RZ ;  /* 0xfffffffe051b7810 */ /* 0x040fe40007ffe0ff */
[----:B------:R-:W-:-:S03]  /*19c0*/  IADD3 R23, PT, PT, R5, -0x1, RZ ;  /* 0xffffffff05177810 */ /* 0x000fc60007ffe0ff */
[----:B------:R-:W-:-:S04]  /*19d0*/  IMAD.WIDE.U32 R26, R27, 0x4, R16 ;  /* 0x000000041b1a7825 */ /* 0x000fc800078e0010 */
[----:B--2---:R-:W-:-:S04]  /*19e0*/  FADD R12, R12, -R13 ;  /* 0x8000000d0c0c7221 */ /* 0x004fc80000000000 */
[----:B0-----:R-:W-:Y:S01]  /*19f0*/  FADD R9, R15, R12 ;  /* 0x0000000c0f097221 */ /* 0x001fe20000000000 */
[----:B------:R-:W-:-:S04]  /*1a00*/  IMAD.WIDE.U32 R12, R23, 0x4, R16 ;  /* 0x00000004170c7825 */ /* 0x000fc800078e0010 */
[----:B------:R0:W-:Y:S04]  /*1a10*/  STG.E desc[UR4][R28.64], R9 ;  /* 0x000000091c007986 */ /* 0x0001e8000c101904 */
[----:B------:R-:W2:Y:S04]  /*1a20*/  LDG.E R26, desc[UR4][R26.64] ;  /* 0x000000041a1a7981 */ /* 0x000ea8000c1e1900 */
[----:B-1----:R-:W2:Y:S01]  /*1a30*/  LDG.E R15, desc[UR4][R12.64] ;  /* 0x000000040c0f7981 */ /* 0x002ea2000c1e1900 */
[----:B------:R-:W-:-:S04]  /*1a40*/  IMAD.WIDE.U32 R22, R23, 0x4, R10 ;  /* 0x0000000417167825 */ /* 0x000fc800078e000a */
[----:B--2---:R-:W-:Y:S01]  /*1a50*/  FADD R27, R26, -R15 ;  /* 0x8000000f1a1b7221 */ /* 0x004fe20000000000 */
[----:B------:R-:W-:-:S04]  /*1a60*/  IMAD.WIDE.U32 R14, R4, 0x4, R16 ;  /* 0x00000004040e7825 */ /* 0x000fc800078e0010 */
[----:B------:R1:W-:Y:S04]  /*1a70*/  STG.E desc[UR4][R22.64], R27 ;  /* 0x0000001b16007986 */ /* 0x0003e8000c101904 */
[----:B0-----:R-:W2:Y:S04]  /*1a80*/  LDG.E R9, desc[UR4][R12.64] ;  /* 0x000000040c097981 */ /* 0x001ea8000c1e1900 */
[----:B------:R-:W2:Y:S01]  /*1a90*/  LDG.E R26, desc[UR4][R14.64] ;  /* 0x000000040e1a7981 */ /* 0x000ea2000c1e1900 */
[----:B------:R-:W-:-:S04]  /*1aa0*/  IMAD.WIDE.U32 R24, R3, 0x4, R24 ;  /* 0x0000000403187825 */ /* 0x000fc800078e0018 */
        /* <DEDUP_REMOVED lines=8> */
[----:B------:R-:W3:Y:S04]  /*1b30*/  LDG.E R28, desc[UR4][R20.64+0x4] ;  /* 0x00000404141c7981 */ /* 0x000ee8000c1e1900 */
[----:B------:R-:W3:Y:S01]  /*1b40*/  LDG.E R25, desc[UR4][R20.64] ;  /* 0x0000000414197981 */ /* 0x000ee2000c1e1900 */
[----:B-1----:R-:W-:-:S04]  /*1b50*/  IMAD.WIDE.U32 R26, R5, 0x4, R10 ;  /* 0x00000004051a7825 */ /* 0x002fc800078e000a */
[----:B---3--:R-:W-:-:S05]  /*1b60*/  FADD R28, R28, -R25 ;  /* 0x800000191c1c7221 */ /* 0x008fca0000000000 */
[----:B------:R1:W-:Y:S04]  /*1b70*/  STG.E desc[UR4][R26.64], R28 ;  /* 0x0000001c1a007986 */ /* 0x0003e8000c101904 */
[----:B------:R-:W3:Y:S04]  /*1b80*/  LDG.E R18, desc[UR4][R18.64] ;  /* 0x0000000412127981 */ /* 0x000ee8000c1e1900 */
[----:B0-----:R-:W3:Y:S02]  /*1b90*/  LDG.E R9, desc[UR4][R20.64] ;  /* 0x0000000414097981 */ /* 0x001ee4000c1e1900 */
[----:B---3--:R-:W-:Y:S01]  /*1ba0*/  FADD R25, R18, -R9 ;  /* 0x8000000912197221 */ /* 0x008fe20000000000 */
[----:B------:R-:W-:-:S03]  /*1bb0*/  IADD3 R9, PT, PT, R4, 0x1, RZ ;  /* 0x0000000104097810 */ /* 0x000fc60007ffe0ff */
[----:B------:R-:W-:Y:S02]  /*1bc0*/  FADD R25, R28, R25 ;  /* 0x000000191c197221 */ /* 0x000fe40000000000 */
[----:B--2---:R-:W-:-:S03]  /*1bd0*/  IMAD.WIDE.U32 R22, R9, 0x4, R16 ;  /* 0x0000000409167825 */ /* 0x004fc600078e0010 */
[----:B------:R1:W-:Y:S04]  /*1be0*/  STG.E desc[UR4][R26.64], R25 ;  /* 0x000000191a007986 */ /* 0x0003e8000c101904 */
[----:B------:R-:W2:Y:S04]  /*1bf0*/  LDG.E R29, desc[UR4][R20.64] ;  /* 0x00000004141d7981 */ /* 0x000ea8000c1e1900 */
[----:B------:R-:W2:Y:S01]  /*1c00*/  LDG.E R22, desc[UR4][R22.64] ;  /* 0x0000000416167981 */ /* 0x000ea2000c1e1900 */
[----:B------:R-:W-:-:S05]  /*1c10*/  IADD3 R9, PT, PT, R4, -0x1, RZ ;  /* 0xffffffff04097810 */ /* 0x000fca0007ffe0ff */
[----:B------:R-:W-:-:S04]  /*1c20*/  IMAD.WIDE.U32 R18, R9, 0x4, R16 ;  /* 0x0000000409127825 */ /* 0x000fc800078e0010 */
[----:B--2---:R-:W-:-:S04]  /*1c30*/  FADD R24, R22, -R29 ;  /* 0x8000001d16187221 */ /* 0x004fc80000000000 */
[----:B------:R-:W-:-:S05]  /*1c40*/  FADD R29, R25, R24 ;  /* 0x00000018191d7221 */ /* 0x000fca0000000000 */
[----:B------:R1:W-:Y:S04]  /*1c50*/  STG.E desc[UR4][R26.64], R29 ;  /* 0x0000001d1a007986 */ /* 0x0003e8000c101904 */
[----:B------:R-:W2:Y:S04]  /*1c60*/  LDG.E R18, desc[UR4][R18.64] ;  /* 0x0000000412127981 */ /* 0x000ea8000c1e1900 */
[----:B------:R-:W2:Y:S01]  /*1c70*/  LDG.E R9, desc[UR4][R14.64] ;  /* 0x000000040e097981 */ /* 0x000ea2000c1e1900 */
[----:B------:R-:W-:Y:S01]  /*1c80*/  IADD3 R24, PT, PT, R8, -0x1, RZ ;  /* 0xffffffff08187810 */ /* 0x000fe20007ffe0ff */
[----:B------:R-:W-:-:S04]  /*1c90*/  IMAD.WIDE.U32 R10, R4, 0x4, R10 ;  /* 0x00000004040a7825 */ /* 0x000fc800078e000a */
[----:B------:R-:W-:-:S04]  /*1ca0*/  IMAD.WIDE.U32 R16, R24, 0x4, R16 ;  /* 0x0000000418107825 */ /* 0x000fc800078e0010 */
[----:B--2---:R-:W-:-:S05]  /*1cb0*/  FADD R9, R18, -R9 ;  /* 0x8000000912097221 */ /* 0x004fca0000000000 */
[----:B------:R1:W-:Y:S04]  /*1cc0*/  STG.E desc[UR4][R10.64], R9 ;  /* 0x000000090a007986 */ /* 0x0003e8000c101904 */
[----:B------:R-:W2:Y:S04]  /*1cd0*/  LDG.E R16, desc[UR4][R16.64] ;  /* 0x0000000410107981 */ /* 0x000ea8000c1e1900 */
[----:B------:R-:W2:Y:S02]  /*1ce0*/  LDG.E R21, desc[UR4][R14.64] ;  /* 0x000000040e157981 */ /* 0x000ea4000c1e1900 */
[----:B--2---:R-:W-:-:S04]  /*1cf0*/  FADD R20, R16, -R21 ;  /* 0x8000001510147221 */ /* 0x004fc80000000000 */
[----:B------:R-:W-:-:S05]  /*1d00*/  FADD R21, R9, R20 ;  /* 0x0000001409157221 */ /* 0x000fca0000000000 */
[----:B------:R1:W-:Y:S04]  /*1d10*/  STG.E desc[UR4][R10.64], R21 ;  /* 0x000000150a007986 */ /* 0x0003e8000c101904 */
[----:B------:R-:W2:Y:S04]  /*1d20*/  LDG.E R12, desc[UR4][R12.64] ;  /* 0x000000040c0c7981 */ /* 0x000ea8000c1e1900 */
[----:B------:R-:W2:Y:S01]  /*1d30*/  LDG.E R19, desc[UR4][R14.64] ;  /* 0x000000040e137981 */ /* 0x000ea2000c1e1900 */
[----:B------:R-:W-:Y:S02]  /*1d40*/  IADD3 R7, PT, PT, R7, 0x2, RZ ;  /* 0x0000000207077810 */ /* 0x000fe40007ffe0ff */
[----:B------:R-:W-:-:S02]  /*1d50*/  IADD3 R0, PT, PT, R0, 0x2, RZ ;  /* 0x0000000200007810 */ /* 0x000fc40007ffe0ff */
[----:B------:R-:W-:Y:S02]  /*1d60*/  ISETP.NE.AND P1, PT, R7, -0x2, PT ;  /* 0xfffffffe0700780c */ /* 0x000fe40003f25270 */
[C---:B------:R-:W-:Y:S02]  /*1d70*/  LEA R6, R3.reuse, R6, 0x1 ;  /* 0x0000000603067211 */ /* 0x040fe400078e08ff */
[C---:B------:R-:W-:Y:S02]  /*1d80*/  LEA R8, R3.reuse, R8, 0x1 ;  /* 0x0000000803087211 */ /* 0x040fe400078e08ff */
[C---:B------:R-:W-:Y:S02]  /*1d90*/  LEA R4, R3.reuse, R4, 0x1 ;  /* 0x0000000403047211 */ /* 0x040fe400078e08ff */
[C---:B------:R-:W-:Y:S02]  /*1da0*/  LEA R5, R3.reuse, R5, 0x1 ;  /* 0x0000000503057211 */ /* 0x040fe400078e08ff */
[----:B------:R-:W-:Y:S01]  /*1db0*/  LEA R2, R3, R2, 0x1 ;  /* 0x0000000203027211 */ /* 0x000fe200078e08ff */
[----:B--2---:R-:W-:-:S04]  /*1dc0*/  FADD R18, R12, -R19 ;  /* 0x800000130c127221 */ /* 0x004fc80000000000 */
[----:B------:R-:W-:-:S05]  /*1dd0*/  FADD R19, R21, R18 ;  /* 0x0000001215137221 */ /* 0x000fca0000000000 */
[----:B------:R1:W-:Y:S01]  /*1de0*/  STG.E desc[UR4][R10.64], R19 ;  /* 0x000000130a007986 */ /* 0x0003e2000c101904 */
[----:B------:R-:W-:Y:S05]  /*1df0*/  @P1 BRA `(.L_x_19) ;  /* 0xfffffff800a41947 */ /* 0x000fea000383ffff */
[----:B------:R-:W-:-:S07]  /*1e00*/  IADD3 R0, PT, PT, R0, -0x1, RZ ;  /* 0xffffffff00007810 */ /* 0x000fce0007ffe0ff */
.L_x_18:
[----:B------:R-:W-:Y:S05]  /*1e10*/  @P0 BRA `(.L_x_14) ;  /* 0x0000000000b80947 */ /* 0x000fea0003800000 */
[----:B-1----:R-:W1:Y:S01]  /*1e20*/  LDC.64 R4, c[0x0][0x380] ;  /* 0x0000e000ff047b82 */ /* 0x002e620000000a00 */
[----:B0-2---:R-:W-:-:S07]  /*1e30*/  IMAD R13, R0, R3, RZ ;  /* 0x00000003000d7224 */ /* 0x005fce00078e02ff */
[----:B----4-:R-:W0:Y:S01]  /*1e40*/  LDC.64 R8, c[0x0][0x388] ;  /* 0x0000e200ff087b82 */ /* 0x010e220000000a00 */
[----:B-1----:R-:W-:-:S05]  /*1e50*/  IMAD.WIDE.U32 R10, R13, 0x4, R4 ;  /* 0x000000040d0a7825 */ /* 0x002fca00078e0004 */
[----:B------:R-:W2:Y:S04]  /*1e60*/  LDG.E R0, desc[UR4][R10.64+0x4] ;  /* 0x000004040a007981 */ /* 0x000ea8000c1e1900 */
[----:B------:R-:W2:Y:S01]  /*1e70*/  LDG.E R15, desc[UR4][R10.64] ;  /* 0x000000040a0f7981 */ /* 0x000ea2000c1e1900 */
[C---:B---3--:R-:W-:Y:S01]  /*1e80*/  IADD3 R2, PT, PT, R13.reuse, -R3, RZ ;  /* 0x800000030d027210 */ /* 0x048fe20007ffe0ff */
[----:B0-----:R-:W-:-:S04]  /*1e90*/  IMAD.WIDE.U32 R6, R13, 0x4, R8 ;  /* 0x000000040d067825 */ /* 0x001fc800078e0008 */
[----:B--2---:R-:W-:Y:S01]  /*1ea0*/  FADD R19, R0, -R15 ;  /* 0x8000000f00137221 */ /* 0x004fe20000000000 */
[----:B------:R-:W-:-:S04]  /*1eb0*/  IMAD.WIDE R14, R2, 0x4, R4 ;  /* 0x00000004020e7825 */ /* 0x000fc800078e0204 */
[----:B------:R0:W-:Y:S04]  /*1ec0*/  STG.E desc[UR4][R6.64], R19 ;  /* 0x0000001306007986 */ /* 0x0001e8000c101904 */
[----:B------:R-:W2:Y:S04]  /*1ed0*/  LDG.E R14, desc[UR4][R14.64] ;  /* 0x000000040e0e7981 */ /* 0x000ea8000c1e1900 */
[----:B------:R-:W2:Y:S01]  /*1ee0*/  LDG.E R17, desc[UR4][R10.64] ;  /* 0x000000040a117981 */ /* 0x000ea2000c1e1900 */
[----:B------:R-:W-:Y:S01]  /*1ef0*/  LEA R23, R3, R2, 0x1 ;  /* 0x0000000203177211 */ /* 0x000fe200078e08ff */
[----:B--2---:R-:W-:-:S04]  /*1f00*/  FADD R0, R14, -R17 ;  /* 0x800000110e007221 */ /* 0x004fc80000000000 */
[----:B------:R-:W-:-:S04]  /*1f10*/  IMAD.WIDE.U32 R16, R23, 0x4, R4 ;  /* 0x0000000417107825 */ /* 0x000fc800078e0004 */
[----:B------:R-:W-:-:S05]  /*1f20*/  FADD R21, R19, R0 ;  /* 0x0000000013157221 */ /* 0x000fca0000000000 */
[----:B------:R1:W-:Y:S04]  /*1f30*/  STG.E desc[UR4][R6.64], R21 ;  /* 0x0000001506007986 */ /* 0x0003e8000c101904 */
[----:B------:R-:W2:Y:S04]  /*1f40*/  LDG.E R25, desc[UR4][R10.64] ;  /* 0x000000040a197981 */ /* 0x000ea8000c1e1900 */
[----:B------:R-:W2:Y:S01]  /*1f50*/  LDG.E R16, desc[UR4][R16.64] ;  /* 0x0000000410107981 */ /* 0x000ea2000c1e1900 */
[----:B------:R-:W-:-:S05]  /*1f60*/  IADD3 R27, PT, PT, R23, -0x2, RZ ;  /* 0xfffffffe171b7810 */ /* 0x000fca0007ffe0ff */
[----:B0-----:R-:W-:-:S04]  /*1f70*/  IMAD.WIDE.U32 R18, R27, 0x4, R4 ;  /* 0x000000041b127825 */ /* 0x001fc800078e0004 */
[----:B--2---:R-:W-:Y:S01]  /*1f80*/  FADD R0, R16, -R25 ;  /* 0x8000001910007221 */ /* 0x004fe20000000000 */
[----:B------:R-:W-:-:S03]  /*1f90*/  IADD3 R25, PT, PT, R23, -0x1, RZ ;  /* 0xffffffff17197810 */ /* 0x000fc60007ffe0ff */
[----:B------:R-:W-:Y:S02]  /*1fa0*/  FADD R23, R21, R0 ;  /* 0x0000000015177221 */ /* 0x000fe40000000000 */
[----:B------:R-:W-:-:S03]  /*1fb0*/  IMAD.WIDE.U32 R14, R25, 0x4, R4 ;  /* 0x00000004190e7825 */ /* 0x000fc600078e0004 */
[----:B------:R0:W-:Y:S04]  /*1fc0*/  STG.E desc[UR4][R6.64], R23 ;  /* 0x0000001706007986 */ /* 0x0001e8000c101904 */
[----:B------:R-:W2:Y:S04]  /*1fd0*/  LDG.E R18, desc[UR4][R18.64] ;  /* 0x0000000412127981 */ /* 0x000ea8000c1e1900 */
[----:B-1----:R-:W2:Y:S01]  /*1fe0*/  LDG.E R21, desc[UR4][R14.64] ;  /* 0x000000040e157981 */ /* 0x002ea2000c1e1900 */
[C---:B------:R-:W-:Y:S01]  /*1ff0*/  IADD3 R11, PT, PT, R25.reuse, R3, RZ ;  /* 0x00000003190b7210 */ /* 0x040fe20007ffe0ff */
[----:B------:R-:W-:-:S04]  /*2000*/  IMAD.WIDE.U32 R8, R25, 0x4, R8 ;  /* 0x0000000419087825 */ /* 0x000fc800078e0008 */
[----:B------:R-:W-:-:S04]  /*2010*/  IMAD.WIDE.U32 R10, R11, 0x4, R4 ;  /* 0x000000040b0a7825 */ /* 0x000fc800078e0004 */
[----:B--2---:R-:W-:-:S05]  /*2020*/  FADD R21, R18, -R21 ;  /* 0x8000001512157221 */ /* 0x004fca0000000000 */
[----:B------:R1:W-:Y:S04]  /*2030*/  STG.E desc[UR4][R8.64], R21 ;  /* 0x0000001508007986 */ /* 0x0003e8000c101904 */
[----:B------:R-:W2:Y:S04]  /*2040*/  LDG.E R10, desc[UR4][R10.64] ;  /* 0x000000040a0a7981 */ /* 0x000ea8000c1e1900 */
[----:B------:R-:W2:Y:S01]  /*2050*/  LDG.E R17, desc[UR4][R14.64] ;  /* 0x000000040e117981 */ /* 0x000ea2000c1e1900 */
[----:B------:R-:W-:-:S05]  /*2060*/  IADD3 R13, PT, PT, R13, -0x1, RZ ;  /* 0xffffffff0d0d7810 */ /* 0x000fca0007ffe0ff */
[----:B------:R-:W-:-:S04]  /*2070*/  IMAD.WIDE.U32 R4, R13, 0x4, R4 ;  /* 0x000000040d047825 */ /* 0x000fc800078e0004 */
[----:B--2---:R-:W-:-:S04]  /*2080*/  FADD R0, R10, -R17 ;  /* 0x800000110a007221 */ /* 0x004fc80000000000 */
[----:B0-----:R-:W-:-:S05]  /*2090*/  FADD R7, R21, R0 ;  /* 0x0000000015077221 */ /* 0x001fca0000000000 */
[----:B------:R1:W-:Y:S04]  /*20a0*/  STG.E desc[UR4][R8.64], R7 ;  /* 0x0000000708007986 */ /* 0x0003e8000c101904 */
[----:B------:R-:W2:Y:S04]  /*20b0*/  LDG.E R4, desc[UR4][R4.64] ;  /* 0x0000000404047981 */ /* 0x000ea8000c1e1900 */
[----:B------:R-:W2:Y:S02]  /*20c0*/  LDG.E R13, desc[UR4][R14.64] ;  /* 0x000000040e0d7981 */ /* 0x000ea4000c1e1900 */
[----:B--2---:R-:W-:-:S04]  /*20d0*/  FADD R0, R4, -R13 ;  /* 0x8000000d04007221 */ /* 0x004fc80000000000 */
[----:B------:R-:W-:-:S05]  /*20e0*/  FADD R13, R7, R0 ;  /* 0x00000000070d7221 */ /* 0x000fca0000000000 */
[----:B------:R1:W-:Y:S02]  /*20f0*/  STG.E desc[UR4][R8.64], R13 ;  /* 0x0000000d08007986 */ /* 0x0003e4000c101904 */
.L_x_14:
[----:B-1----:R-:W1:Y:S08]  /*2100*/  LDC.64 R4, c[0x0][0x380] ;  /* 0x0000e000ff047b82 */ /* 0x002e700000000a00 */
[----:B0-2---:R-:W4:Y:S01]  /*2110*/  LDC.64 R12, c[0x0][0x380] ;  /* 0x0000e000ff0c7b82 */ /* 0x005f220000000a00 */
[----:B-1----:R-:W-:-:S05]  /*2120*/  IMAD.WIDE R6, R3, 0x4, R4 ;  /* 0x0000000403067825 */ /* 0x002fca00078e0204 */
[----:B------:R-:W2:Y:S04]  /*2130*/  LDG.E R0, desc[UR4][R6.64] ;  /* 0x0000000406007981 */ /* 0x000ea8000c1e1900 */
[----:B----4-:R-:W2:Y:S01]  /*2140*/  LDG.E R9, desc[UR4][R12.64] ;  /* 0x000000040c097981 */ /* 0x010ea2000c1e1900 */
[----:B------:R-:W0:Y:S01]  /*2150*/  LDC.64 R14, c[0x0][0x388] ;  /* 0x0000e200ff0e7b82 */ /* 0x000e220000000a00 */
[----:B--2---:R-:W-:-:S05]  /*2160*/  FADD R19, R0, -R9 ;  /* 0x8000000900137221 */ /* 0x004fca0000000000 */
[----:B0-----:R0:W-:Y:S04]  /*2170*/  STG.E desc[UR4][R14.64], R19 ;  /* 0x000000130e007986 */ /* 0x0011e8000c101904 */
[----:B------:R-:W2:Y:S04]  /*2180*/  LDG.E R0, desc[UR4][R12.64+0x4] ;  /* 0x000004040c007981 */ /* 0x000ea8000c1e1900 */
[----:B------:R1:W2:Y:S01]  /*2190*/  LDG.E R9, desc[UR4][R12.64] ;  /* 0x000000040c097981 */ /* 0x0002a2000c1e1900 */
[C---:B------:R-:W-:Y:S01]  /*21a0*/  IMAD.WIDE R16, R3.reuse, 0x4, R6 ;  /* 0x0000000403107825 */ /* 0x040fe200078e0206 */
[----:B------:R-:W-:Y:S01]  /*21b0*/  IADD3 R11, PT, PT, R3, -0x1, RZ ;  /* 0xffffffff030b7810 */ /* 0x000fe20007ffe0ff */
[----:B-1----:R-:W1:Y:S02]  /*21c0*/  LDC.64 R12, c[0x0][0x380] ;  /* 0x0000e000ff0c7b82 */ /* 0x002e640000000a00 */
[----:B--2---:R-:W-:-:S06]  /*21d0*/  FADD R0, R0, -R9 ;  /* 0x8000000900007221 */ /* 0x004fcc0000000000 */
[----:B------:R-:W2:Y:S01]  /*21e0*/  LDC.64 R8, c[0x0][0x388] ;  /* 0x0000e200ff087b82 */ /* 0x000ea20000000a00 */
[----:B------:R-:W-:-:S05]  /*21f0*/  FADD R21, R19, R0 ;  /* 0x0000000013157221 */ /* 0x000fca0000000000 */
[----:B------:R4:W-:Y:S02]  /*2200*/  STG.E desc[UR4][R14.64], R21 ;  /* 0x000000150e007986 */ /* 0x0009e4000c101904 */
[----:B------:R-:W5:Y:S02]  /*2210*/  LDC R0, c[0x0][0x390] ;  /* 0x0000e400ff007b82 */ /* 0x000f640000000800 */
[----:B------:R-:W3:Y:S04]  /*2220*/  LDG.E R16, desc[UR4][R16.64+-0x4] ;  /* 0xfffffc0410107981 */ /* 0x000ee8000c1e1900 */
[----:B------:R-:W3:Y:S01]  /*2230*/  LDG.E R23, desc[UR4][R6.64+-0x4] ;  /* 0xfffffc0406177981 */ /* 0x000ee2000c1e1900 */
[----:B--2---:R-:W-:-:S04]  /*2240*/  IMAD.WIDE R10, R11, 0x4, R8 ;  /* 0x000000040b0a7825 */ /* 0x004fc800078e0208 */
[----:B---3--:R-:W-:-:S05]  /*2250*/  FADD R23, R16, -R23 ;  /* 0x8000001710177221 */ /* 0x008fca0000000000 */
[----:B------:R2:W-:Y:S04]  /*2260*/  STG.E desc[UR4][R10.64], R23 ;  /* 0x000000170a007986 */ /* 0x0005e8000c101904 */
[----:B------:R-:W3:Y:S04]  /*2270*/  LDG.E R2, desc[UR4][R6.64+-0x8] ;  /* 0xfffff80406027981 */ /* 0x000ee8000c1e1900 */
[----:B0-----:R0:W3:Y:S01]  /*2280*/  LDG.E R19, desc[UR4][R6.64+-0x4] ;  /* 0xfffffc0406137981 */ /* 0x0010e2000c1e1900 */
[----:B----4-:R-:W-:Y:S02]  /*2290*/  SHF.R.S32.HI R15, RZ, 0x1f, R3 ;  /* 0x0000001fff0f7819 */ /* 0x010fe40000011403 */
[----:B-----5:R-:W-:-:S04]  /*22a0*/  IADD3 R16, P0, PT, -R3, R0, RZ ;  /* 0x0000000003107210 */ /* 0x020fc80007f1e1ff */
[----:B------:R-:W-:Y:S02]  /*22b0*/  LEA.HI.X.SX32 R21, R0, ~R15, 0x1, P0 ;  /* 0x8000000f00157211 */ /* 0x000fe400000f0eff */
[----:B------:R-:W-:Y:S02]  /*22c0*/  SHF.L.U32 R15, R3, 0x1, RZ ;  /* 0x00000001030f7819 */ /* 0x000fe400000006ff */
[C---:B------:R-:W-:Y:S02]  /*22d0*/  SHF.L.U32 R17, R16.reuse, 0x2, RZ ;  /* 0x0000000210117819 */ /* 0x040fe400000006ff */
[----:B0-----:R-:W-:Y:S02]  /*22e0*/  IADD3 R7, PT, PT, -R15, R0, RZ ;  /* 0x000000000f077210 */ /* 0x001fe40007ffe1ff */
[----:B------:R-:W-:-:S03]  /*22f0*/  SHF.L.U64.HI R16, R16, 0x2, R21 ;  /* 0x0000000210107819 */ /* 0x000fc60000010215 */
[----:B------:R-:W-:Y:S02]  /*2300*/  IMAD.WIDE R4, R7, 0x4, R4 ;  /* 0x0000000407047825 */ /* 0x000fe400078e0204 */
[----:B------:R-:W0:Y:S02]  /*2310*/  LDC.64 R6, c[0x0][0x388] ;  /* 0x0000e200ff067b82 */ /* 0x000e240000000a00 */
[----:B---3--:R-:W-:Y:S01]  /*2320*/  FADD R14, R2, -R19 ;  /* 0x80000013020e7221 */ /* 0x008fe20000000000 */
[----:B-1----:R-:W-:-:S03]  /*2330*/  IADD3 R2, P0, P1, R17, 0x4, R12 ;  /* 0x0000000411027810 */ /* 0x002fc6000791e00c */
[----:B--2---:R-:W-:Y:S01]  /*2340*/  FADD R23, R23, R14 ;  /* 0x0000000e17177221 */ /* 0x004fe20000000000 */
[----:B------:R-:W-:-:S04]  /*2350*/  IADD3.X R3, PT, PT, R16, R13, RZ, P0, P1 ;  /* 0x0000000d10037210 */ /* 0x000fc800007e24ff */
[----:B------:R1:W-:Y:S04]  /*2360*/  STG.E desc[UR4][R10.64], R23 ;  /* 0x000000170a007986 */ /* 0x0003e8000c101904 */
[----:B------:R-:W2:Y:S04]  /*2370*/  LDG.E R12, desc[UR4][R4.64] ;  /* 0x00000004040c7981 */ /* 0x000ea8000c1e1900 */
[----:B------:R-:W2:Y:S01]  /*2380*/  LDG.E R13, desc[UR4][R2.64+-0x4] ;  /* 0xfffffc04020d7981 */ /* 0x000ea2000c1e1900 */
[----:B0-----:R-:W-:-:S04]  /*2390*/  IADD3 R6, P0, PT, R17, R6, RZ ;  /* 0x0000000611067210 */ /* 0x001fc80007f1e0ff */
[----:B------:R-:W-:Y:S01]  /*23a0*/  IADD3.X R7, PT, PT, R16, R7, RZ, P0, !PT ;  /* 0x0000000710077210 */ /* 0x000fe200007fe4ff */
[----:B--2---:R-:W-:-:S05]  /*23b0*/  FADD R13, R12, -R13 ;  /* 0x8000000d0c0d7221 */ /* 0x004fca0000000000 */
[----:B------:R0:W-:Y:S04]  /*23c0*/  STG.E desc[UR4][R6.64], R13 ;  /* 0x0000000d06007986 */ /* 0x0001e8000c101904 */
[----:B------:R-:W2:Y:S04]  /*23d0*/  LDG.E R12, desc[UR4][R2.64] ;  /* 0x00000004020c7981 */ /* 0x000ea8000c1e1900 */
[----:B------:R-:W2:Y:S01]  /*23e0*/  LDG.E R17, desc[UR4][R2.64+-0x4] ;  /* 0xfffffc0402117981 */ /* 0x000ea2000c1e1900 */
[----:B------:R-:W-:-:S04]  /*23f0*/  IMAD.WIDE R4, R15, 0x4, R4 ;  /* 0x000000040f047825 */ /* 0x000fc800078e0204 */
[----:B--2---:R-:W-:-:S04]  /*2400*/  FADD R12, R12, -R17 ;  /* 0x800000110c0c7221 */ /* 0x004fc80000000000 */
[----:B-1----:R-:W-:-:S05]  /*2410*/  FADD R11, R13, R12 ;  /* 0x0000000c0d0b7221 */ /* 0x002fca0000000000 */
[----:B------:R-:W-:Y:S04]  /*2420*/  STG.E desc[UR4][R6.64], R11 ;  /* 0x0000000b06007986 */ /* 0x000fe8000c101904 */
[----:B------:R-:W2:Y:S04]  /*2430*/  LDG.E R10, desc[UR4][R2.64+-0x8] ;  /* 0xfffff804020a7981 */ /* 0x000ea8000c1e1900 */
[----:B------:R-:W2:Y:S01]  /*2440*/  LDG.E R15, desc[UR4][R4.64+-0x4] ;  /* 0xfffffc04040f7981 */ /* 0x000ea2000c1e1900 */
[----:B------:R-:W-:-:S04]  /*2450*/  IMAD.WIDE R8, R0, 0x4, R8 ;  /* 0x0000000400087825 */ /* 0x000fc800078e0208 */
[----:B--2---:R-:W-:-:S05]  /*2460*/  FADD R15, R10, -R15 ;  /* 0x8000000f0a0f7221 */ /* 0x004fca0000000000 */
[----:B------:R-:W-:Y:S04]  /*2470*/  STG.E desc[UR4][R8.64+-0x4], R15 ;  /* 0xfffffc0f08007986 */ /* 0x000fe8000c101904 */
[----:B------:R-:W2:Y:S04]  /*2480*/  LDG.E R0, desc[UR4][R4.64+-0x8] ;  /* 0xfffff80404007981 */ /* 0x000ea8000c1e1900 */
[----:B0-----:R-:W2:Y:S02]  /*2490*/  LDG.E R13, desc[UR4][R4.64+-0x4] ;  /* 0xfffffc04040d7981 */ /* 0x001ea4000c1e1900 */
[----:B--2---:R-:W-:-:S04]  /*24a0*/  FADD R0, R0, -R13 ;  /* 0x8000000d00007221 */ /* 0x004fc80000000000 */
[----:B------:R-:W-:-:S05]  /*24b0*/  FADD R13, R15, R0 ;  /* 0x000000000f0d7221 */ /* 0x000fca0000000000 */
[----:B------:R-:W-:Y:S01]  /*24c0*/  STG.E desc[UR4][R8.64+-0x4], R13 ;  /* 0xfffffc0d08007986 */ /* 0x000fe2000c101904 */
[----:B------:R-:W-:Y:S05]  /*24d0*/  EXIT ;  /* 0x000000000000794d */ /* 0x000fea0003800000 */
.L_x_20:
        /* <DEDUP_REMOVED lines=10> */
.L_x_22:


//--------------------- .nv.shared.reserved.0     --------------------------
	.section	.nv.shared.reserved.0,"aw",@nobits
	.weak		__nv_reservedSMEM_offset_0_alias
	.size		__nv_reservedSMEM_offset_0_alias, 0, 64
	.other		__nv_reservedSMEM_offset_0_alias,@"STO_CUDA_RESERVED_SHARED STV_DEFAULT"
__nv_reservedSMEM_offset_0_alias:
	.zero		0
	.zero		64


//--------------------- .nv.constant0._Z14getQueueSinglePfS_ii --------------------------
	.section	.nv.constant0._Z14getQueueSinglePfS_ii,"a",@progbits
	.sectionflags	@""
	.align	4
.nv.constant0._Z14getQueueSinglePfS_ii:
	.zero		920


//--------------------- .nv.constant0._Z11getQueueGPUPfS_ii --------------------------
	.section	.nv.constant0._Z11getQueueGPUPfS_ii,"a",@progbits
	.sectionflags	@""
	.align	4
.nv.constant0._Z11getQueueGPUPfS_ii:
	.zero		920


//--------------------- SYMBOLS --------------------------

	.type		.nv.reservedSmem.offset0,@object
	.size		.nv.reservedSmem.offset0,0x4
